//
// Generated by NVIDIA NVVM Compiler
//
// Compiler Build ID: CL-36424714
// Cuda compilation tools, release 13.0, V13.0.88
// Based on NVVM 20.0.0
//

.version 9.0
.target sm_100
.address_size 64

	// .globl	_Z9kernel_abPiS_S_iii
// _ZZ9kernel_abPiS_S_iiiE5mulAB has been demoted
// _ZZ9kernel_cdPiS_S_iiiE5mulAB has been demoted

.visible .entry _Z9kernel_abPiS_S_iii(
	.param .u64 .ptr .align 1 _Z9kernel_abPiS_S_iii_param_0,
	.param .u64 .ptr .align 1 _Z9kernel_abPiS_S_iii_param_1,
	.param .u64 .ptr .align 1 _Z9kernel_abPiS_S_iii_param_2,
	.param .u32 _Z9kernel_abPiS_S_iii_param_3,
	.param .u32 _Z9kernel_abPiS_S_iii_param_4,
	.param .u32 _Z9kernel_abPiS_S_iii_param_5
)
{
	.reg .pred 	%p<12>;
	.reg .b32 	%r<155>;
	.reg .b64 	%rd<69>;
	// demoted variable
	.shared .align 4 .b8 _ZZ9kernel_abPiS_S_iiiE5mulAB[4096];
	ld.param.u64 	%rd4, [_Z9kernel_abPiS_S_iii_param_0];
	ld.param.u64 	%rd5, [_Z9kernel_abPiS_S_iii_param_1];
	ld.param.u64 	%rd3, [_Z9kernel_abPiS_S_iii_param_2];
	ld.param.u32 	%r44, [_Z9kernel_abPiS_S_iii_param_4];
	ld.param.u32 	%r45, [_Z9kernel_abPiS_S_iii_param_5];
	cvta.to.global.u64 	%rd1, %rd5;
	cvta.to.global.u64 	%rd2, %rd4;
	mov.u32 	%r1, %tid.x;
	setp.ne.s32 	%p1, %r1, 0;
	@%p1 bra 	$L__BB0_3;
	mov.b32 	%r141, 128;
	mov.u32 	%r47, _ZZ9kernel_abPiS_S_iiiE5mulAB;
$L__BB0_2:
	add.s32 	%r48, %r47, %r141;
	mov.b32 	%r49, 0;
	st.shared.u32 	[%r48+-128], %r49;
	st.shared.u32 	[%r48+-124], %r49;
	st.shared.u32 	[%r48+-120], %r49;
	st.shared.u32 	[%r48+-116], %r49;
	st.shared.u32 	[%r48+-112], %r49;
	st.shared.u32 	[%r48+-108], %r49;
	st.shared.u32 	[%r48+-104], %r49;
	st.shared.u32 	[%r48+-100], %r49;
	st.shared.u32 	[%r48+-96], %r49;
	st.shared.u32 	[%r48+-92], %r49;
	st.shared.u32 	[%r48+-88], %r49;
	st.shared.u32 	[%r48+-84], %r49;
	st.shared.u32 	[%r48+-80], %r49;
	st.shared.u32 	[%r48+-76], %r49;
	st.shared.u32 	[%r48+-72], %r49;
	st.shared.u32 	[%r48+-68], %r49;
	st.shared.u32 	[%r48+-64], %r49;
	st.shared.u32 	[%r48+-60], %r49;
	st.shared.u32 	[%r48+-56], %r49;
	st.shared.u32 	[%r48+-52], %r49;
	st.shared.u32 	[%r48+-48], %r49;
	st.shared.u32 	[%r48+-44], %r49;
	st.shared.u32 	[%r48+-40], %r49;
	st.shared.u32 	[%r48+-36], %r49;
	st.shared.u32 	[%r48+-32], %r49;
	st.shared.u32 	[%r48+-28], %r49;
	st.shared.u32 	[%r48+-24], %r49;
	st.shared.u32 	[%r48+-20], %r49;
	st.shared.u32 	[%r48+-16], %r49;
	st.shared.u32 	[%r48+-12], %r49;
	st.shared.u32 	[%r48+-8], %r49;
	st.shared.u32 	[%r48+-4], %r49;
	st.shared.u32 	[%r48], %r49;
	st.shared.u32 	[%r48+4], %r49;
	st.shared.u32 	[%r48+8], %r49;
	st.shared.u32 	[%r48+12], %r49;
	st.shared.u32 	[%r48+16], %r49;
	st.shared.u32 	[%r48+20], %r49;
	st.shared.u32 	[%r48+24], %r49;
	st.shared.u32 	[%r48+28], %r49;
	st.shared.u32 	[%r48+32], %r49;
	st.shared.u32 	[%r48+36], %r49;
	st.shared.u32 	[%r48+40], %r49;
	st.shared.u32 	[%r48+44], %r49;
	st.shared.u32 	[%r48+48], %r49;
	st.shared.u32 	[%r48+52], %r49;
	st.shared.u32 	[%r48+56], %r49;
	st.shared.u32 	[%r48+60], %r49;
	st.shared.u32 	[%r48+64], %r49;
	st.shared.u32 	[%r48+68], %r49;
	st.shared.u32 	[%r48+72], %r49;
	st.shared.u32 	[%r48+76], %r49;
	st.shared.u32 	[%r48+80], %r49;
	st.shared.u32 	[%r48+84], %r49;
	st.shared.u32 	[%r48+88], %r49;
	st.shared.u32 	[%r48+92], %r49;
	st.shared.u32 	[%r48+96], %r49;
	st.shared.u32 	[%r48+100], %r49;
	st.shared.u32 	[%r48+104], %r49;
	st.shared.u32 	[%r48+108], %r49;
	st.shared.u32 	[%r48+112], %r49;
	st.shared.u32 	[%r48+116], %r49;
	st.shared.u32 	[%r48+120], %r49;
	st.shared.u32 	[%r48+124], %r49;
	add.s32 	%r141, %r141, 256;
	setp.ne.s32 	%p2, %r141, 4224;
	@%p2 bra 	$L__BB0_2;
$L__BB0_3:
	bar.sync 	0;
	setp.lt.s32 	%p3, %r44, 1;
	shl.b32 	%r50, %r1, 2;
	mov.u32 	%r51, _ZZ9kernel_abPiS_S_iiiE5mulAB;
	add.s32 	%r4, %r51, %r50;
	@%p3 bra 	$L__BB0_15;
	mov.u32 	%r53, %ctaid.x;
	mul.lo.s32 	%r5, %r44, %r53;
	and.b32  	%r6, %r44, 7;
	setp.lt.u32 	%p4, %r44, 8;
	mov.b32 	%r153, 0;
	@%p4 bra 	$L__BB0_7;
	and.b32  	%r153, %r44, 2147483640;
	neg.s32 	%r151, %r153;
	add.s32 	%r150, %r1, %r45;
	shl.b32 	%r10, %r45, 3;
	shl.b32 	%r54, %r45, 1;
	add.s32 	%r149, %r1, %r54;
	mad.lo.s32 	%r148, %r45, 3, %r1;
	shl.b32 	%r55, %r45, 2;
	add.s32 	%r147, %r1, %r55;
	mad.lo.s32 	%r146, %r45, 5, %r1;
	mad.lo.s32 	%r145, %r45, 6, %r1;
	mad.lo.s32 	%r144, %r45, 7, %r1;
	add.s32 	%r142, %r5, 3;
	mov.u32 	%r143, %r1;
$L__BB0_6:
	.pragma "nounroll";
	add.s32 	%r56, %r142, -3;
	mul.wide.u32 	%rd6, %r56, 4;
	add.s64 	%rd7, %rd2, %rd6;
	ld.global.u32 	%r57, [%rd7];
	mul.wide.u32 	%rd8, %r143, 4;
	add.s64 	%rd9, %rd1, %rd8;
	ld.global.u32 	%r58, [%rd9];
	ld.shared.u32 	%r59, [%r4];
	mad.lo.s32 	%r60, %r58, %r57, %r59;
	st.shared.u32 	[%r4], %r60;
	bar.sync 	0;
	add.s32 	%r61, %r142, -2;
	mul.wide.u32 	%rd10, %r61, 4;
	add.s64 	%rd11, %rd2, %rd10;
	ld.global.u32 	%r62, [%rd11];
	mul.wide.u32 	%rd12, %r150, 4;
	add.s64 	%rd13, %rd1, %rd12;
	ld.global.u32 	%r63, [%rd13];
	ld.shared.u32 	%r64, [%r4];
	mad.lo.s32 	%r65, %r63, %r62, %r64;
	st.shared.u32 	[%r4], %r65;
	bar.sync 	0;
	add.s32 	%r66, %r142, -1;
	mul.wide.u32 	%rd14, %r66, 4;
	add.s64 	%rd15, %rd2, %rd14;
	ld.global.u32 	%r67, [%rd15];
	mul.wide.u32 	%rd16, %r149, 4;
	add.s64 	%rd17, %rd1, %rd16;
	ld.global.u32 	%r68, [%rd17];
	ld.shared.u32 	%r69, [%r4];
	mad.lo.s32 	%r70, %r68, %r67, %r69;
	st.shared.u32 	[%r4], %r70;
	bar.sync 	0;
	add.s32 	%r71, %r142, 4;
	mul.wide.u32 	%rd18, %r142, 4;
	add.s64 	%rd19, %rd2, %rd18;
	ld.global.u32 	%r72, [%rd19];
	mul.wide.u32 	%rd20, %r148, 4;
	add.s64 	%rd21, %rd1, %rd20;
	ld.global.u32 	%r73, [%rd21];
	ld.shared.u32 	%r74, [%r4];
	mad.lo.s32 	%r75, %r73, %r72, %r74;
	st.shared.u32 	[%r4], %r75;
	bar.sync 	0;
	add.s32 	%r76, %r142, 1;
	mul.wide.u32 	%rd22, %r76, 4;
	add.s64 	%rd23, %rd2, %rd22;
	ld.global.u32 	%r77, [%rd23];
	mul.wide.u32 	%rd24, %r147, 4;
	add.s64 	%rd25, %rd1, %rd24;
	ld.global.u32 	%r78, [%rd25];
	ld.shared.u32 	%r79, [%r4];
	mad.lo.s32 	%r80, %r78, %r77, %r79;
	st.shared.u32 	[%r4], %r80;
	bar.sync 	0;
	add.s32 	%r81, %r142, 2;
	mul.wide.u32 	%rd26, %r81, 4;
	add.s64 	%rd27, %rd2, %rd26;
	ld.global.u32 	%r82, [%rd27];
	mul.wide.u32 	%rd28, %r146, 4;
	add.s64 	%rd29, %rd1, %rd28;
	ld.global.u32 	%r83, [%rd29];
	ld.shared.u32 	%r84, [%r4];
	mad.lo.s32 	%r85, %r83, %r82, %r84;
	st.shared.u32 	[%r4], %r85;
	bar.sync 	0;
	add.s32 	%r86, %r142, 3;
	mul.wide.u32 	%rd30, %r86, 4;
	add.s64 	%rd31, %rd2, %rd30;
	ld.global.u32 	%r87, [%rd31];
	mul.wide.u32 	%rd32, %r145, 4;
	add.s64 	%rd33, %rd1, %rd32;
	ld.global.u32 	%r88, [%rd33];
	ld.shared.u32 	%r89, [%r4];
	mad.lo.s32 	%r90, %r88, %r87, %r89;
	st.shared.u32 	[%r4], %r90;
	bar.sync 	0;
	mul.wide.u32 	%rd34, %r71, 4;
	add.s64 	%rd35, %rd2, %rd34;
	ld.global.u32 	%r91, [%rd35];
	mul.wide.u32 	%rd36, %r144, 4;
	add.s64 	%rd37, %rd1, %rd36;
	ld.global.u32 	%r92, [%rd37];
	ld.shared.u32 	%r93, [%r4];
	mad.lo.s32 	%r94, %r92, %r91, %r93;
	st.shared.u32 	[%r4], %r94;
	bar.sync 	0;
	add.s32 	%r151, %r151, 8;
	add.s32 	%r150, %r150, %r10;
	add.s32 	%r149, %r149, %r10;
	add.s32 	%r148, %r148, %r10;
	add.s32 	%r147, %r147, %r10;
	add.s32 	%r146, %r146, %r10;
	add.s32 	%r145, %r145, %r10;
	add.s32 	%r144, %r144, %r10;
	add.s32 	%r143, %r143, %r10;
	add.s32 	%r142, %r142, 8;
	setp.ne.s32 	%p5, %r151, 0;
	@%p5 bra 	$L__BB0_6;
$L__BB0_7:
	setp.eq.s32 	%p6, %r6, 0;
	@%p6 bra 	$L__BB0_15;
	and.b32  	%r39, %r44, 3;
	setp.lt.u32 	%p7, %r6, 4;
	@%p7 bra 	$L__BB0_10;
	add.s32 	%r95, %r153, %r5;
	mul.wide.u32 	%rd38, %r95, 4;
	add.s64 	%rd39, %rd2, %rd38;
	ld.global.u32 	%r96, [%rd39];
	mad.lo.s32 	%r97, %r153, %r45, %r1;
	mul.wide.u32 	%rd40, %r97, 4;
	add.s64 	%rd41, %rd1, %rd40;
	ld.global.u32 	%r98, [%rd41];
	ld.shared.u32 	%r99, [%r4];
	mad.lo.s32 	%r100, %r98, %r96, %r99;
	st.shared.u32 	[%r4], %r100;
	bar.sync 	0;
	add.s32 	%r101, %r95, 1;
	mul.wide.u32 	%rd42, %r101, 4;
	add.s64 	%rd43, %rd2, %rd42;
	ld.global.u32 	%r102, [%rd43];
	add.s32 	%r103, %r97, %r45;
	mul.wide.u32 	%rd44, %r103, 4;
	add.s64 	%rd45, %rd1, %rd44;
	ld.global.u32 	%r104, [%rd45];
	ld.shared.u32 	%r105, [%r4];
	mad.lo.s32 	%r106, %r104, %r102, %r105;
	st.shared.u32 	[%r4], %r106;
	bar.sync 	0;
	add.s32 	%r107, %r95, 2;
	mul.wide.u32 	%rd46, %r107, 4;
	add.s64 	%rd47, %rd2, %rd46;
	ld.global.u32 	%r108, [%rd47];
	add.s32 	%r109, %r103, %r45;
	mul.wide.u32 	%rd48, %r109, 4;
	add.s64 	%rd49, %rd1, %rd48;
	ld.global.u32 	%r110, [%rd49];
	ld.shared.u32 	%r111, [%r4];
	mad.lo.s32 	%r112, %r110, %r108, %r111;
	st.shared.u32 	[%r4], %r112;
	bar.sync 	0;
	add.s32 	%r113, %r95, 3;
	mul.wide.u32 	%rd50, %r113, 4;
	add.s64 	%rd51, %rd2, %rd50;
	ld.global.u32 	%r114, [%rd51];
	add.s32 	%r115, %r109, %r45;
	mul.wide.u32 	%rd52, %r115, 4;
	add.s64 	%rd53, %rd1, %rd52;
	ld.global.u32 	%r116, [%rd53];
	ld.shared.u32 	%r117, [%r4];
	mad.lo.s32 	%r118, %r116, %r114, %r117;
	st.shared.u32 	[%r4], %r118;
	bar.sync 	0;
	add.s32 	%r153, %r153, 4;
$L__BB0_10:
	setp.eq.s32 	%p8, %r39, 0;
	@%p8 bra 	$L__BB0_15;
	setp.eq.s32 	%p9, %r39, 1;
	@%p9 bra 	$L__BB0_13;
	add.s32 	%r119, %r153, %r5;
	mul.wide.u32 	%rd54, %r119, 4;
	add.s64 	%rd55, %rd2, %rd54;
	ld.global.u32 	%r120, [%rd55];
	mad.lo.s32 	%r121, %r153, %r45, %r1;
	mul.wide.u32 	%rd56, %r121, 4;
	add.s64 	%rd57, %rd1, %rd56;
	ld.global.u32 	%r122, [%rd57];
	ld.shared.u32 	%r123, [%r4];
	mad.lo.s32 	%r124, %r122, %r120, %r123;
	st.shared.u32 	[%r4], %r124;
	bar.sync 	0;
	add.s32 	%r125, %r119, 1;
	mul.wide.u32 	%rd58, %r125, 4;
	add.s64 	%rd59, %rd2, %rd58;
	ld.global.u32 	%r126, [%rd59];
	add.s32 	%r127, %r121, %r45;
	mul.wide.u32 	%rd60, %r127, 4;
	add.s64 	%rd61, %rd1, %rd60;
	ld.global.u32 	%r128, [%rd61];
	ld.shared.u32 	%r129, [%r4];
	mad.lo.s32 	%r130, %r128, %r126, %r129;
	st.shared.u32 	[%r4], %r130;
	bar.sync 	0;
	add.s32 	%r153, %r153, 2;
$L__BB0_13:
	and.b32  	%r131, %r44, 1;
	setp.eq.b32 	%p10, %r131, 1;
	not.pred 	%p11, %p10;
	@%p11 bra 	$L__BB0_15;
	add.s32 	%r132, %r153, %r5;
	mul.wide.u32 	%rd62, %r132, 4;
	add.s64 	%rd63, %rd2, %rd62;
	ld.global.u32 	%r133, [%rd63];
	mad.lo.s32 	%r134, %r153, %r45, %r1;
	mul.wide.u32 	%rd64, %r134, 4;
	add.s64 	%rd65, %rd1, %rd64;
	ld.global.u32 	%r135, [%rd65];
	ld.shared.u32 	%r136, [%r4];
	mad.lo.s32 	%r137, %r135, %r133, %r136;
	st.shared.u32 	[%r4], %r137;
	bar.sync 	0;
$L__BB0_15:
	cvta.to.global.u64 	%rd66, %rd3;
	mov.u32 	%r138, %ctaid.x;
	mad.lo.s32 	%r139, %r45, %r138, %r1;
	ld.shared.u32 	%r140, [%r4];
	mul.wide.s32 	%rd67, %r139, 4;
	add.s64 	%rd68, %rd66, %rd67;
	st.global.u32 	[%rd68], %r140;
	ret;

}
	// .globl	_Z9kernel_cdPiS_S_iii
.visible .entry _Z9kernel_cdPiS_S_iii(
	.param .u64 .ptr .align 1 _Z9kernel_cdPiS_S_iii_param_0,
	.param .u64 .ptr .align 1 _Z9kernel_cdPiS_S_iii_param_1,
	.param .u64 .ptr .align 1 _Z9kernel_cdPiS_S_iii_param_2,
	.param .u32 _Z9kernel_cdPiS_S_iii_param_3,
	.param .u32 _Z9kernel_cdPiS_S_iii_param_4,
	.param .u32 _Z9kernel_cdPiS_S_iii_param_5
)
{
	.reg .pred 	%p<13>;
	.reg .b32 	%r<141>;
	.reg .b64 	%rd<13>;
	// demoted variable
	.shared .align 4 .b8 _ZZ9kernel_cdPiS_S_iiiE5mulAB[4096];
	ld.param.u64 	%rd2, [_Z9kernel_cdPiS_S_iii_param_0];
	ld.param.u64 	%rd3, [_Z9kernel_cdPiS_S_iii_param_1];
	ld.param.u64 	%rd4, [_Z9kernel_cdPiS_S_iii_param_2];
	ld.param.u32 	%r39, [_Z9kernel_cdPiS_S_iii_param_4];
	ld.param.u32 	%r40, [_Z9kernel_cdPiS_S_iii_param_5];
	mov.u32 	%r1, %tid.x;
	setp.ne.s32 	%p1, %r1, 0;
	@%p1 bra 	$L__BB1_3;
	mov.b32 	%r124, 128;
	mov.u32 	%r42, _ZZ9kernel_cdPiS_S_iiiE5mulAB;
$L__BB1_2:
	add.s32 	%r43, %r42, %r124;
	mov.b32 	%r44, 0;
	st.shared.u32 	[%r43+-128], %r44;
	st.shared.u32 	[%r43+-124], %r44;
	st.shared.u32 	[%r43+-120], %r44;
	st.shared.u32 	[%r43+-116], %r44;
	st.shared.u32 	[%r43+-112], %r44;
	st.shared.u32 	[%r43+-108], %r44;
	st.shared.u32 	[%r43+-104], %r44;
	st.shared.u32 	[%r43+-100], %r44;
	st.shared.u32 	[%r43+-96], %r44;
	st.shared.u32 	[%r43+-92], %r44;
	st.shared.u32 	[%r43+-88], %r44;
	st.shared.u32 	[%r43+-84], %r44;
	st.shared.u32 	[%r43+-80], %r44;
	st.shared.u32 	[%r43+-76], %r44;
	st.shared.u32 	[%r43+-72], %r44;
	st.shared.u32 	[%r43+-68], %r44;
	st.shared.u32 	[%r43+-64], %r44;
	st.shared.u32 	[%r43+-60], %r44;
	st.shared.u32 	[%r43+-56], %r44;
	st.shared.u32 	[%r43+-52], %r44;
	st.shared.u32 	[%r43+-48], %r44;
	st.shared.u32 	[%r43+-44], %r44;
	st.shared.u32 	[%r43+-40], %r44;
	st.shared.u32 	[%r43+-36], %r44;
	st.shared.u32 	[%r43+-32], %r44;
	st.shared.u32 	[%r43+-28], %r44;
	st.shared.u32 	[%r43+-24], %r44;
	st.shared.u32 	[%r43+-20], %r44;
	st.shared.u32 	[%r43+-16], %r44;
	st.shared.u32 	[%r43+-12], %r44;
	st.shared.u32 	[%r43+-8], %r44;
	st.shared.u32 	[%r43+-4], %r44;
	st.shared.u32 	[%r43], %r44;
	st.shared.u32 	[%r43+4], %r44;
	st.shared.u32 	[%r43+8], %r44;
	st.shared.u32 	[%r43+12], %r44;
	st.shared.u32 	[%r43+16], %r44;
	st.shared.u32 	[%r43+20], %r44;
	st.shared.u32 	[%r43+24], %r44;
	st.shared.u32 	[%r43+28], %r44;
	st.shared.u32 	[%r43+32], %r44;
	st.shared.u32 	[%r43+36], %r44;
	st.shared.u32 	[%r43+40], %r44;
	st.shared.u32 	[%r43+44], %r44;
	st.shared.u32 	[%r43+48], %r44;
	st.shared.u32 	[%r43+52], %r44;
	st.shared.u32 	[%r43+56], %r44;
	st.shared.u32 	[%r43+60], %r44;
	st.shared.u32 	[%r43+64], %r44;
	st.shared.u32 	[%r43+68], %r44;
	st.shared.u32 	[%r43+72], %r44;
	st.shared.u32 	[%r43+76], %r44;
	st.shared.u32 	[%r43+80], %r44;
	st.shared.u32 	[%r43+84], %r44;
	st.shared.u32 	[%r43+88], %r44;
	st.shared.u32 	[%r43+92], %r44;
	st.shared.u32 	[%r43+96], %r44;
	st.shared.u32 	[%r43+100], %r44;
	st.shared.u32 	[%r43+104], %r44;
	st.shared.u32 	[%r43+108], %r44;
	st.shared.u32 	[%r43+112], %r44;
	st.shared.u32 	[%r43+116], %r44;
	st.shared.u32 	[%r43+120], %r44;
	st.shared.u32 	[%r43+124], %r44;
	add.s32 	%r124, %r124, 256;
	setp.ne.s32 	%p2, %r124, 4224;
	@%p2 bra 	$L__BB1_2;
$L__BB1_3:
	setp.ne.s32 	%p3, %r1, 0;
	bar.sync 	0;
	mov.u32 	%r4, %ctaid.x;
	mad.lo.s32 	%r45, %r39, %r4, %r1;
	mov.u32 	%r5, %ctaid.y;
	mad.lo.s32 	%r46, %r39, %r5, %r1;
	cvta.to.global.u64 	%rd5, %rd2;
	mul.wide.s32 	%rd6, %r45, 4;
	add.s64 	%rd7, %rd5, %rd6;
	ld.global.u32 	%r47, [%rd7];
	cvta.to.global.u64 	%rd8, %rd3;
	mul.wide.s32 	%rd9, %r46, 4;
	add.s64 	%rd10, %rd8, %rd9;
	ld.global.u32 	%r48, [%rd10];
	mul.lo.s32 	%r49, %r48, %r47;
	shl.b32 	%r50, %r1, 2;
	mov.u32 	%r51, _ZZ9kernel_cdPiS_S_iiiE5mulAB;
	add.s32 	%r52, %r51, %r50;
	st.shared.u32 	[%r52], %r49;
	bar.sync 	0;
	@%p3 bra 	$L__BB1_18;
	mad.lo.s32 	%r53, %r40, %r4, %r5;
	cvta.to.global.u64 	%rd11, %rd4;
	mul.wide.u32 	%rd12, %r53, 4;
	add.s64 	%rd1, %rd11, %rd12;
	mov.b32 	%r54, 0;
	st.global.u32 	[%rd1], %r54;
	setp.lt.s32 	%p4, %r39, 1;
	@%p4 bra 	$L__BB1_18;
	and.b32  	%r6, %r39, 15;
	setp.lt.u32 	%p5, %r39, 16;
	mov.b32 	%r140, 0;
	mov.u32 	%r133, %r140;
	@%p5 bra 	$L__BB1_8;
	and.b32  	%r133, %r39, 2147483632;
	add.s32 	%r125, %r51, 32;
	neg.s32 	%r126, %r133;
	mov.b32 	%r140, 0;
$L__BB1_7:
	.pragma "nounroll";
	ld.shared.u32 	%r60, [%r125+-32];
	add.s32 	%r61, %r140, %r60;
	ld.shared.u32 	%r62, [%r125+-28];
	add.s32 	%r63, %r61, %r62;
	ld.shared.u32 	%r64, [%r125+-24];
	add.s32 	%r65, %r63, %r64;
	ld.shared.u32 	%r66, [%r125+-20];
	add.s32 	%r67, %r65, %r66;
	ld.shared.u32 	%r68, [%r125+-16];
	add.s32 	%r69, %r67, %r68;
	ld.shared.u32 	%r70, [%r125+-12];
	add.s32 	%r71, %r69, %r70;
	ld.shared.u32 	%r72, [%r125+-8];
	add.s32 	%r73, %r71, %r72;
	ld.shared.u32 	%r74, [%r125+-4];
	add.s32 	%r75, %r73, %r74;
	ld.shared.u32 	%r76, [%r125];
	add.s32 	%r77, %r75, %r76;
	ld.shared.u32 	%r78, [%r125+4];
	add.s32 	%r79, %r77, %r78;
	ld.shared.u32 	%r80, [%r125+8];
	add.s32 	%r81, %r79, %r80;
	ld.shared.u32 	%r82, [%r125+12];
	add.s32 	%r83, %r81, %r82;
	ld.shared.u32 	%r84, [%r125+16];
	add.s32 	%r85, %r83, %r84;
	ld.shared.u32 	%r86, [%r125+20];
	add.s32 	%r87, %r85, %r86;
	ld.shared.u32 	%r88, [%r125+24];
	add.s32 	%r89, %r87, %r88;
	ld.shared.u32 	%r90, [%r125+28];
	add.s32 	%r140, %r89, %r90;
	add.s32 	%r126, %r126, 16;
	add.s32 	%r125, %r125, 64;
	setp.ne.s32 	%p6, %r126, 0;
	@%p6 bra 	$L__BB1_7;
$L__BB1_8:
	setp.eq.s32 	%p7, %r6, 0;
	@%p7 bra 	$L__BB1_17;
	and.b32  	%r18, %r39, 7;
	setp.lt.u32 	%p8, %r6, 8;
	@%p8 bra 	$L__BB1_11;
	shl.b32 	%r92, %r133, 2;
	add.s32 	%r94, %r51, %r92;
	ld.shared.u32 	%r95, [%r94];
	add.s32 	%r96, %r140, %r95;
	ld.shared.u32 	%r97, [%r94+4];
	add.s32 	%r98, %r96, %r97;
	ld.shared.u32 	%r99, [%r94+8];
	add.s32 	%r100, %r98, %r99;
	ld.shared.u32 	%r101, [%r94+12];
	add.s32 	%r102, %r100, %r101;
	ld.shared.u32 	%r103, [%r94+16];
	add.s32 	%r104, %r102, %r103;
	ld.shared.u32 	%r105, [%r94+20];
	add.s32 	%r106, %r104, %r105;
	ld.shared.u32 	%r107, [%r94+24];
	add.s32 	%r108, %r106, %r107;
	ld.shared.u32 	%r109, [%r94+28];
	add.s32 	%r140, %r108, %r109;
	add.s32 	%r133, %r133, 8;
$L__BB1_11:
	setp.eq.s32 	%p9, %r18, 0;
	@%p9 bra 	$L__BB1_17;
	and.b32  	%r24, %r39, 3;
	setp.lt.u32 	%p10, %r18, 4;
	@%p10 bra 	$L__BB1_14;
	shl.b32 	%r111, %r133, 2;
	add.s32 	%r113, %r51, %r111;
	ld.shared.u32 	%r114, [%r113];
	add.s32 	%r115, %r140, %r114;
	ld.shared.u32 	%r116, [%r113+4];
	add.s32 	%r117, %r115, %r116;
	ld.shared.u32 	%r118, [%r113+8];
	add.s32 	%r119, %r117, %r118;
	ld.shared.u32 	%r120, [%r113+12];
	add.s32 	%r140, %r119, %r120;
	add.s32 	%r133, %r133, 4;
$L__BB1_14:
	setp.eq.s32 	%p11, %r24, 0;
	@%p11 bra 	$L__BB1_17;
	shl.b32 	%r121, %r133, 2;
	add.s32 	%r138, %r51, %r121;
	neg.s32 	%r137, %r24;
$L__BB1_16:
	.pragma "nounroll";
	ld.shared.u32 	%r123, [%r138];
	add.s32 	%r140, %r140, %r123;
	add.s32 	%r138, %r138, 4;
	add.s32 	%r137, %r137, 1;
	setp.ne.s32 	%p12, %r137, 0;
	@%p12 bra 	$L__BB1_16;
$L__BB1_17:
	st.global.u32 	[%rd1], %r140;
$L__BB1_18:
	ret;

}
	// .globl	_Z10kernel_sumPiS_iii
.visible .entry _Z10kernel_sumPiS_iii(
	.param .u64 .ptr .align 1 _Z10kernel_sumPiS_iii_param_0,
	.param .u64 .ptr .align 1 _Z10kernel_sumPiS_iii_param_1,
	.param .u32 _Z10kernel_sumPiS_iii_param_2,
	.param .u32 _Z10kernel_sumPiS_iii_param_3,
	.param .u32 _Z10kernel_sumPiS_iii_param_4
)
{
	.reg .b32 	%r<8>;
	.reg .b64 	%rd<8>;

	ld.param.u64 	%rd1, [_Z10kernel_sumPiS_iii_param_0];
	ld.param.u64 	%rd2, [_Z10kernel_sumPiS_iii_param_1];
	ld.param.u32 	%r1, [_Z10kernel_sumPiS_iii_param_4];
	cvta.to.global.u64 	%rd3, %rd2;
	cvta.to.global.u64 	%rd4, %rd1;
	mov.u32 	%r2, %ctaid.x;
	mov.u32 	%r3, %tid.x;
	mad.lo.s32 	%r4, %r1, %r2, %r3;
	mul.wide.s32 	%rd5, %r4, 4;
	add.s64 	%rd6, %rd4, %rd5;
	ld.global.u32 	%r5, [%rd6];
	add.s64 	%rd7, %rd3, %rd5;
	ld.global.u32 	%r6, [%rd7];
	add.s32 	%r7, %r6, %r5;
	st.global.u32 	[%rd7], %r7;
	ret;

}


// ===== COMPILED SASS (sm_100) =====

	.target	sm_100

	.elftype	@"ET_EXEC"


//--------------------- .note.nv.tkinfo           --------------------------
	.section	.note.nv.tkinfo,"",@"SHT_NOTE"
	.sectionflags	@"SHF_NOTE_NV_TKINFO"
	.tkinfo
        /*0018*/ 	.word	0x00000002
        /*0030*/ 	.string	""
        /*0030*/ 	.string	"ptxas"
        /*0030*/ 	.string	"Cuda compilation tools, release 13.0, V13.0.88"
        /*0030*/ 	.string	"Build cuda_13.0.r13.0/compiler.36424714_0"
        /*0030*/ 	.string	"-arch sm_100 -m 64 "



//--------------------- .note.nv.cuinfo           --------------------------
	.section	.note.nv.cuinfo,"",@"SHT_NOTE"
	.sectionflags	@"SHF_NOTE_NV_CUINFO"
        /*0018*/ 	.short	0x0002
        /*001a*/ 	.short	0x0064
        /*001c*/ 	.short	0x0082
	.zero		2


//--------------------- .nv.info                  --------------------------
	.section	.nv.info,"",@"SHT_CUDA_INFO"
	.align	4


	//----- nvinfo : EIATTR_REGCOUNT
	.align		4
        /*0000*/ 	.byte	0x04, 0x2f
        /*0002*/ 	.short	(.L_1 - .L_0)
	.align		4
.L_0:
        /*0004*/ 	.word	index@(_Z9kernel_abPiS_S_iii)
        /*0008*/ 	.word	0x00000020


	//----- nvinfo : EIATTR_FRAME_SIZE
	.align		4
.L_1:
        /*000c*/ 	.byte	0x04, 0x11
        /*000e*/ 	.short	(.L_3 - .L_2)
	.align		4
.L_2:
        /*0010*/ 	.word	index@(_Z9kernel_abPiS_S_iii)
        /*0014*/ 	.word	0x00000000


	//----- nvinfo : EIATTR_REGCOUNT
	.align		4
.L_3:
        /*0018*/ 	.byte	0x04, 0x2f
        /*001a*/ 	.short	(.L_5 - .L_4)
	.align		4
.L_4:
        /*001c*/ 	.word	index@(_Z9kernel_cdPiS_S_iii)
        /*0020*/ 	.word	0x0000001c


	//----- nvinfo : EIATTR_FRAME_SIZE
	.align		4
.L_5:
        /*0024*/ 	.byte	0x04, 0x11
        /*0026*/ 	.short	(.L_7 - .L_6)
	.align		4
.L_6:
        /*0028*/ 	.word	index@(_Z9kernel_cdPiS_S_iii)
        /*002c*/ 	.word	0x00000000


	//----- nvinfo : EIATTR_REGCOUNT
	.align		4
.L_7:
        /*0030*/ 	.byte	0x04, 0x2f
        /*0032*/ 	.short	(.L_9 - .L_8)
	.align		4
.L_8:
        /*0034*/ 	.word	index@(_Z10kernel_sumPiS_iii)
        /*0038*/ 	.word	0x0000000a


	//----- nvinfo : EIATTR_FRAME_SIZE
	.align		4
.L_9:
        /*003c*/ 	.byte	0x04, 0x11
        /*003e*/ 	.short	(.L_11 - .L_10)
	.align		4
.L_10:
        /*0040*/ 	.word	index@(_Z10kernel_sumPiS_iii)
        /*0044*/ 	.word	0x00000000


	//----- nvinfo : EIATTR_MIN_STACK_SIZE
	.align		4
.L_11:
        /*0048*/ 	.byte	0x04, 0x12
        /*004a*/ 	.short	(.L_13 - .L_12)
	.align		4
.L_12:
        /*004c*/ 	.word	index@(_Z10kernel_sumPiS_iii)
        /*0050*/ 	.word	0x00000000


	//----- nvinfo : EIATTR_MIN_STACK_SIZE
	.align		4
.L_13:
        /*0054*/ 	.byte	0x04, 0x12
        /*0056*/ 	.short	(.L_15 - .L_14)
	.align		4
.L_14:
        /*0058*/ 	.word	index@(_Z9kernel_cdPiS_S_iii)
        /*005c*/ 	.word	0x00000000


	//----- nvinfo : EIATTR_MIN_STACK_SIZE
	.align		4
.L_15:
        /*0060*/ 	.byte	0x04, 0x12
        /*0062*/ 	.short	(.L_17 - .L_16)
	.align		4
.L_16:
        /*0064*/ 	.word	index@(_Z9kernel_abPiS_S_iii)
        /*0068*/ 	.word	0x00000000
.L_17:


//--------------------- .nv.compat                --------------------------
	.section	.nv.compat,"",@"SHT_CUDA_COMPAT_INFO"
	.align	4
        /*0000*/ 	.byte	0x02, 0x09, 0x00, 0x00, 0x02, 0x02, 0x01, 0x00, 0x02, 0x05, 0x05, 0x00, 0x03, 0x07, 0x01, 0x01
        /*0010*/ 	.byte	0x02, 0x03, 0x00, 0x00, 0x02, 0x06, 0x01, 0x00, 0x04, 0x0b, 0x08, 0x00, 0x09, 0x00, 0x00, 0x00
        /*0020*/ 	.byte	0x00, 0x00, 0x00, 0x00


//--------------------- .nv.info._Z10kernel_sumPiS_iii --------------------------
	.section	.nv.info._Z10kernel_sumPiS_iii,"",@"SHT_CUDA_INFO"
	.sectionflags	@""
	.align	4


	//----- nvinfo : EIATTR_CUDA_API_VERSION
	.align		4
        /*0000*/ 	.byte	0x04, 0x37
        /*0002*/ 	.short	(.L_19 - .L_18)
.L_18:
        /*0004*/ 	.word	0x00000082


	//----- nvinfo : EIATTR_KPARAM_INFO
	.align		4
.L_19:
        /*0008*/ 	.byte	0x04, 0x17
        /*000a*/ 	.short	(.L_21 - .L_20)
.L_20:
        /*000c*/ 	.word	0x00000000
        /*0010*/ 	.short	0x0004
        /*0012*/ 	.short	0x0018
        /*0014*/ 	.byte	0x00, 0xf0, 0x11, 0x00


	//----- nvinfo : EIATTR_KPARAM_INFO
	.align		4
.L_21:
        /*0018*/ 	.byte	0x04, 0x17
        /*001a*/ 	.short	(.L_23 - .L_22)
.L_22:
        /*001c*/ 	.word	0x00000000
        /*0020*/ 	.short	0x0003
        /*0022*/ 	.short	0x0014
        /*0024*/ 	.byte	0x00, 0xf0, 0x11, 0x00


	//----- nvinfo : EIATTR_KPARAM_INFO
	.align		4
.L_23:
        /*0028*/ 	.byte	0x04, 0x17
        /*002a*/ 	.short	(.L_25 - .L_24)
.L_24:
        /*002c*/ 	.word	0x00000000
        /*0030*/ 	.short	0x0002
        /*0032*/ 	.short	0x0010
        /*0034*/ 	.byte	0x00, 0xf0, 0x11, 0x00


	//----- nvinfo : EIATTR_KPARAM_INFO
	.align		4
.L_25:
        /*0038*/ 	.byte	0x04, 0x17
        /*003a*/ 	.short	(.L_27 - .L_26)
.L_26:
        /*003c*/ 	.word	0x00000000
        /*0040*/ 	.short	0x0001
        /*0042*/ 	.short	0x0008
        /*0044*/ 	.byte	0x00, 0xf5, 0x21, 0x00


	//----- nvinfo : EIATTR_KPARAM_INFO
	.align		4
.L_27:
        /*0048*/ 	.byte	0x04, 0x17
        /*004a*/ 	.short	(.L_29 - .L_28)
.L_28:
        /*004c*/ 	.word	0x00000000
        /*0050*/ 	.short	0x0000
        /*0052*/ 	.short	0x0000
        /*0054*/ 	.byte	0x00, 0xf5, 0x21, 0x00


	//----- nvinfo : EIATTR_SPARSE_MMA_MASK
	.align		4
.L_29:
        /*0058*/ 	.byte	0x03, 0x50
        /*005a*/ 	.short	0x0000


	//----- nvinfo : EIATTR_MAXREG_COUNT
	.align		4
        /*005c*/ 	.byte	0x03, 0x1b
        /*005e*/ 	.short	0x00ff


	//----- nvinfo : EIATTR_MERCURY_ISA_VERSION
	.align		4
        /*0060*/ 	.byte	0x03, 0x5f
        /*0062*/ 	.short	0x0101


	//----- nvinfo : EIATTR_VRC_CTA_INIT_COUNT
	.align		4
        /*0064*/ 	.byte	0x02, 0x4a
	.zero		1
	.zero		1


	//----- nvinfo : EIATTR_EXIT_INSTR_OFFSETS
	.align		4
        /*0068*/ 	.byte	0x04, 0x1c
        /*006a*/ 	.short	(.L_31 - .L_30)


	//   ....[0]....
.L_30:
        /*006c*/ 	.word	0x000000e0


	//----- nvinfo : EIATTR_CBANK_PARAM_SIZE
	.align		4
.L_31:
        /*0070*/ 	.byte	0x03, 0x19
        /*0072*/ 	.short	0x001c


	//----- nvinfo : EIATTR_PARAM_CBANK
	.align		4
        /*0074*/ 	.byte	0x04, 0x0a
        /*0076*/ 	.short	(.L_33 - .L_32)
	.align		4
.L_32:
        /*0078*/ 	.word	index@(.nv.constant0._Z10kernel_sumPiS_iii)
        /*007c*/ 	.short	0x0380
        /*007e*/ 	.short	0x001c


	//----- nvinfo : EIATTR_SW_WAR
	.align		4
.L_33:
        /*0080*/ 	.byte	0x04, 0x36
        /*0082*/ 	.short	(.L_35 - .L_34)
.L_34:
        /*0084*/ 	.word	0x00000008
.L_35:


//--------------------- .nv.info._Z9kernel_cdPiS_S_iii --------------------------
	.section	.nv.info._Z9kernel_cdPiS_S_iii,"",@"SHT_CUDA_INFO"
	.sectionflags	@""
	.align	4


	//----- nvinfo : EIATTR_CUDA_API_VERSION
	.align		4
        /*0000*/ 	.byte	0x04, 0x37
        /*0002*/ 	.short	(.L_37 - .L_36)
.L_36:
        /*0004*/ 	.word	0x00000082


	//----- nvinfo : EIATTR_KPARAM_INFO
	.align		4
.L_37:
        /*0008*/ 	.byte	0x04, 0x17
        /*000a*/ 	.short	(.L_39 - .L_38)
.L_38:
        /*000c*/ 	.word	0x00000000
        /*0010*/ 	.short	0x0005
        /*0012*/ 	.short	0x0020
        /*0014*/ 	.byte	0x00, 0xf0, 0x11, 0x00


	//----- nvinfo : EIATTR_KPARAM_INFO
	.align		4
.L_39:
        /*0018*/ 	.byte	0x04, 0x17
        /*001a*/ 	.short	(.L_41 - .L_40)
.L_40:
        /*001c*/ 	.word	0x00000000
        /*0020*/ 	.short	0x0004
        /*0022*/ 	.short	0x001c
        /*0024*/ 	.byte	0x00, 0xf0, 0x11, 0x00


	//----- nvinfo : EIATTR_KPARAM_INFO
	.align		4
.L_41:
        /*0028*/ 	.byte	0x04, 0x17
        /*002a*/ 	.short	(.L_43 - .L_42)
.L_42:
        /*002c*/ 	.word	0x00000000
        /*0030*/ 	.short	0x0003
        /*0032*/ 	.short	0x0018
        /*0034*/ 	.byte	0x00, 0xf0, 0x11, 0x00


	//----- nvinfo : EIATTR_KPARAM_INFO
	.align		4
.L_43:
        /*0038*/ 	.byte	0x04, 0x17
        /*003a*/ 	.short	(.L_45 - .L_44)
.L_44:
        /*003c*/ 	.word	0x00000000
        /*0040*/ 	.short	0x0002
        /*0042*/ 	.short	0x0010
        /*0044*/ 	.byte	0x00, 0xf5, 0x21, 0x00


	//----- nvinfo : EIATTR_KPARAM_INFO
	.align		4
.L_45:
        /*0048*/ 	.byte	0x04, 0x17
        /*004a*/ 	.short	(.L_47 - .L_46)
.L_46:
        /*004c*/ 	.word	0x00000000
        /*0050*/ 	.short	0x0001
        /*0052*/ 	.short	0x0008
        /*0054*/ 	.byte	0x00, 0xf5, 0x21, 0x00


	//----- nvinfo : EIATTR_KPARAM_INFO
	.align		4
.L_47:
        /*0058*/ 	.byte	0x04, 0x17
        /*005a*/ 	.short	(.L_49 - .L_48)
.L_48:
        /*005c*/ 	.word	0x00000000
        /*0060*/ 	.short	0x0000
        /*0062*/ 	.short	0x0000
        /*0064*/ 	.byte	0x00, 0xf5, 0x21, 0x00


	//----- nvinfo : EIATTR_SPARSE_MMA_MASK
	.align		4
.L_49:
        /*0068*/ 	.byte	0x03, 0x50
        /*006a*/ 	.short	0x0000


	//----- nvinfo : EIATTR_MAXREG_COUNT
	.align		4
        /*006c*/ 	.byte	0x03, 0x1b
        /*006e*/ 	.short	0x00ff


	//----- nvinfo : EIATTR_NUM_BARRIERS
	.align		4
        /*0070*/ 	.byte	0x02, 0x4c
        /*0072*/ 	.byte	0x01
	.zero		1


	//----- nvinfo : EIATTR_MERCURY_ISA_VERSION
	.align		4
        /*0074*/ 	.byte	0x03, 0x5f
        /*0076*/ 	.short	0x0101


	//----- nvinfo : EIATTR_VRC_CTA_INIT_COUNT
	.align		4
        /*0078*/ 	.byte	0x02, 0x4a
	.zero		1
	.zero		1


	//----- nvinfo : EIATTR_EXIT_INSTR_OFFSETS
	.align		4
        /*007c*/ 	.byte	0x04, 0x1c
        /*007e*/ 	.short	(.L_51 - .L_50)


	//   ....[0]....
.L_50:
        /*0080*/ 	.word	0x00000310


	//   ....[1]....
        /*0084*/ 	.word	0x00000380


	//   ....[2]....
        /*0088*/ 	.word	0x00000730


	//----- nvinfo : EIATTR_CRS_STACK_SIZE
	.align		4
.L_51:
        /*008c*/ 	.byte	0x04, 0x1e
        /*008e*/ 	.short	(.L_53 - .L_52)
.L_52:
        /*0090*/ 	.word	0x00000000


	//----- nvinfo : EIATTR_CBANK_PARAM_SIZE
	.align		4
.L_53:
        /*0094*/ 	.byte	0x03, 0x19
        /*0096*/ 	.short	0x0024


	//----- nvinfo : EIATTR_PARAM_CBANK
	.align		4
        /*0098*/ 	.byte	0x04, 0x0a
        /*009a*/ 	.short	(.L_55 - .L_54)
	.align		4
.L_54:
        /*009c*/ 	.word	index@(.nv.constant0._Z9kernel_cdPiS_S_iii)
        /*00a0*/ 	.short	0x0380
        /*00a2*/ 	.short	0x0024


	//----- nvinfo : EIATTR_SW_WAR
	.align		4
.L_55:
        /*00a4*/ 	.byte	0x04, 0x36
        /*00a6*/ 	.short	(.L_57 - .L_56)
.L_56:
        /*00a8*/ 	.word	0x00000008
.L_57:


//--------------------- .nv.info._Z9kernel_abPiS_S_iii --------------------------
	.section	.nv.info._Z9kernel_abPiS_S_iii,"",@"SHT_CUDA_INFO"
	.sectionflags	@""
	.align	4


	//----- nvinfo : EIATTR_CUDA_API_VERSION
	.align		4
        /*0000*/ 	.byte	0x04, 0x37
        /*0002*/ 	.short	(.L_59 - .L_58)
.L_58:
        /*0004*/ 	.word	0x00000082


	//----- nvinfo : EIATTR_KPARAM_INFO
	.align		4
.L_59:
        /*0008*/ 	.byte	0x04, 0x17
        /*000a*/ 	.short	(.L_61 - .L_60)
.L_60:
        /*000c*/ 	.word	0x00000000
        /*0010*/ 	.short	0x0005
        /*0012*/ 	.short	0x0020
        /*0014*/ 	.byte	0x00, 0xf0, 0x11, 0x00


	//----- nvinfo : EIATTR_KPARAM_INFO
	.align		4
.L_61:
        /*0018*/ 	.byte	0x04, 0x17
        /*001a*/ 	.short	(.L_63 - .L_62)
.L_62:
        /*001c*/ 	.word	0x00000000
        /*0020*/ 	.short	0x0004
        /*0022*/ 	.short	0x001c
        /*0024*/ 	.byte	0x00, 0xf0, 0x11, 0x00


	//----- nvinfo : EIATTR_KPARAM_INFO
	.align		4
.L_63:
        /*0028*/ 	.byte	0x04, 0x17
        /*002a*/ 	.short	(.L_65 - .L_64)
.L_64:
        /*002c*/ 	.word	0x00000000
        /*0030*/ 	.short	0x0003
        /*0032*/ 	.short	0x0018
        /*0034*/ 	.byte	0x00, 0xf0, 0x11, 0x00


	//----- nvinfo : EIATTR_KPARAM_INFO
	.align		4
.L_65:
        /*0038*/ 	.byte	0x04, 0x17
        /*003a*/ 	.short	(.L_67 - .L_66)
.L_66:
        /*003c*/ 	.word	0x00000000
        /*0040*/ 	.short	0x0002
        /*0042*/ 	.short	0x0010
        /*0044*/ 	.byte	0x00, 0xf5, 0x21, 0x00


	//----- nvinfo : EIATTR_KPARAM_INFO
	.align		4
.L_67:
        /*0048*/ 	.byte	0x04, 0x17
        /*004a*/ 	.short	(.L_69 - .L_68)
.L_68:
        /*004c*/ 	.word	0x00000000
        /*0050*/ 	.short	0x0001
        /*0052*/ 	.short	0x0008
        /*0054*/ 	.byte	0x00, 0xf5, 0x21, 0x00


	//----- nvinfo : EIATTR_KPARAM_INFO
	.align		4
.L_69:
        /*0058*/ 	.byte	0x04, 0x17
        /*005a*/ 	.short	(.L_71 - .L_70)
.L_70:
        /*005c*/ 	.word	0x00000000
        /*0060*/ 	.short	0x0000
        /*0062*/ 	.short	0x0000
        /*0064*/ 	.byte	0x00, 0xf5, 0x21, 0x00


	//----- nvinfo : EIATTR_SPARSE_MMA_MASK
	.align		4
.L_71:
        /*0068*/ 	.byte	0x03, 0x50
        /*006a*/ 	.short	0x0000


	//----- nvinfo : EIATTR_MAXREG_COUNT
	.align		4
        /*006c*/ 	.byte	0x03, 0x1b
        /*006e*/ 	.short	0x00ff


	//----- nvinfo : EIATTR_NUM_BARRIERS
	.align		4
        /*0070*/ 	.byte	0x02, 0x4c
        /*0072*/ 	.byte	0x01
	.zero		1


	//----- nvinfo : EIATTR_MERCURY_ISA_VERSION
	.align		4
        /*0074*/ 	.byte	0x03, 0x5f
        /*0076*/ 	.short	0x0101


	//----- nvinfo : EIATTR_VRC_CTA_INIT_COUNT
	.align		4
        /*0078*/ 	.byte	0x02, 0x4a
	.zero		1
	.zero		1


	//----- nvinfo : EIATTR_EXIT_INSTR_OFFSETS
	.align		4
        /*007c*/ 	.byte	0x04, 0x1c
        /*007e*/ 	.short	(.L_73 - .L_72)


	//   ....[0]....
.L_72:
        /*0080*/ 	.word	0x00000f00


	//----- nvinfo : EIATTR_CRS_STACK_SIZE
	.align		4
.L_73:
        /*0084*/ 	.byte	0x04, 0x1e
        /*0086*/ 	.short	(.L_75 - .L_74)
.L_74:
        /*0088*/ 	.word	0x00000000


	//----- nvinfo : EIATTR_CBANK_PARAM_SIZE
	.align		4
.L_75:
        /*008c*/ 	.byte	0x03, 0x19
        /*008e*/ 	.short	0x0024


	//----- nvinfo : EIATTR_PARAM_CBANK
	.align		4
        /*0090*/ 	.byte	0x04, 0x0a
        /*0092*/ 	.short	(.L_77 - .L_76)
	.align		4
.L_76:
        /*0094*/ 	.word	index@(.nv.constant0._Z9kernel_abPiS_S_iii)
        /*0098*/ 	.short	0x0380
        /*009a*/ 	.short	0x0024


	//----- nvinfo : EIATTR_SW_WAR
	.align		4
.L_77:
        /*009c*/ 	.byte	0x04, 0x36
        /*009e*/ 	.short	(.L_79 - .L_78)
.L_78:
        /*00a0*/ 	.word	0x00000008
.L_79:


//--------------------- .nv.callgraph             --------------------------
	.section	.nv.callgraph,"",@"SHT_CUDA_CALLGRAPH"
	.align	4
	.sectionentsize	8
	.align		4
        /*0000*/ 	.word	0x00000000
	.align		4
        /*0004*/ 	.word	0xffffffff
	.align		4
        /*0008*/ 	.word	0x00000000
	.align		4
        /*000c*/ 	.word	0xfffffffe
	.align		4
        /*0010*/ 	.word	0x00000000
	.align		4
        /*0014*/ 	.word	0xfffffffd
	.align		4
        /*0018*/ 	.word	0x00000000
	.align		4
        /*001c*/ 	.word	0xfffffffc


//--------------------- .text._Z10kernel_sumPiS_iii --------------------------
	.section	.text._Z10kernel_sumPiS_iii,"ax",@progbits
	.align	128
        .global         _Z10kernel_sumPiS_iii
        .type           _Z10kernel_sumPiS_iii,@function
        .size           _Z10kernel_sumPiS_iii,(.L_x_19 - _Z10kernel_sumPiS_iii)
        .other          _Z10kernel_sumPiS_iii,@"STO_CUDA_ENTRY STV_DEFAULT"
_Z10kernel_sumPiS_iii:
.text._Z10kernel_sumPiS_iii:
[----:B------:R-:W-:Y:S01]  /*0000*/  LDC R1, c[0x0][0x37c] ;  /* 0x0000df00ff017b82 */ /* 0x000fe20000000800 */
[----:B------:R-:W0:Y:S07]  /*0010*/  S2R R7, SR_TID.X ;  /* 0x0000000000077919 */ /* 0x000e2e0000002100 */
[----:B------:R-:W0:Y:S01]  /*0020*/  S2UR UR6, SR_CTAID.X ;  /* 0x00000000000679c3 */ /* 0x000e220000002500 */
[----:B------:R-:W1:Y:S07]  /*0030*/  LDCU.64 UR4, c[0x0][0x358] ;  /* 0x00006b00ff0477ac */ /* 0x000e6e0008000a00 */
[----:B------:R-:W0:Y:S08]  /*0040*/  LDC R0, c[0x0][0x398] ;  /* 0x0000e600ff007b82 */ /* 0x000e300000000800 */
[----:B------:R-:W2:Y:S08]  /*0050*/  LDC.64 R2, c[0x0][0x380] ;  /* 0x0000e000ff027b82 */ /* 0x000eb00000000a00 */
[----:B------:R-:W3:Y:S01]  /*0060*/  LDC.64 R4, c[0x0][0x388] ;  /* 0x0000e200ff047b82 */ /* 0x000ee20000000a00 */
[----:B0-----:R-:W-:-:S04]  /*0070*/  IMAD R7, R0, UR6, R7 ;  /* 0x0000000600077c24 */ /* 0x001fc8000f8e0207 */
[----:B--2---:R-:W-:-:S06]  /*0080*/  IMAD.WIDE R2, R7, 0x4, R2 ;  /* 0x0000000407027825 */ /* 0x004fcc00078e0202 */
[----:B-1----:R-:W2:Y:S01]  /*0090*/  LDG.E R2, desc[UR4][R2.64] ;  /* 0x0000000402027981 */ /* 0x002ea2000c1e1900 */
[----:B---3--:R-:W-:-:S05]  /*00a0*/  IMAD.WIDE R4, R7, 0x4, R4 ;  /* 0x0000000407047825 */ /* 0x008fca00078e0204 */
[----:B------:R-:W2:Y:S02]  /*00b0*/  LDG.E R7, desc[UR4][R4.64] ;  /* 0x0000000404077981 */ /* 0x000ea4000c1e1900 */
[----:B--2---:R-:W-:-:S05]  /*00c0*/  IADD3 R7, PT, PT, R2, R7, RZ ;  /* 0x0000000702077210 */ /* 0x004fca0007ffe0ff */
[----:B------:R-:W-:Y:S01]  /*00d0*/  STG.E desc[UR4][R4.64], R7 ;  /* 0x0000000704007986 */ /* 0x000fe2000c101904 */
[----:B------:R-:W-:Y:S05]  /*00e0*/  EXIT ;  /* 0x000000000000794d */ /* 0x000fea0003800000 */
.L_x_0:
[----:B------:R-:W-:-:S00]  /*00f0*/  BRA `(.L_x_0) ;  /* 0xfffffffc00fc7947 */ /* 0x000fc0000383ffff */
[----:B------:R-:W-:-:S00]  /*0100*/  NOP ;  /* 0x0000000000007918 */ /* 0x000fc00000000000 */
[----:B------:R-:W-:-:S00]  /*0110*/  NOP ;  /* 0x0000000000007918 */ /* 0x000fc00000000000 */
[----:B------:R-:W-:-:S00]  /*0120*/  NOP ;  /* 0x0000000000007918 */ /* 0x000fc00000000000 */
[----:B------:R-:W-:-:S00]  /*0130*/  NOP ;  /* 0x0000000000007918 */ /* 0x000fc00000000000 */
[----:B------:R-:W-:-:S00]  /*0140*/  NOP ;  /* 0x0000000000007918 */ /* 0x000fc00000000000 */
[----:B------:R-:W-:-:S00]  /*0150*/  NOP ;  /* 0x0000000000007918 */ /* 0x000fc00000000000 */
[----:B------:R-:W-:-:S00]  /*0160*/  NOP ;  /* 0x0000000000007918 */ /* 0x000fc00000000000 */
[----:B------:R-:W-:-:S00]  /*0170*/  NOP ;  /* 0x0000000000007918 */ /* 0x000fc00000000000 */
.L_x_19:


//--------------------- .text._Z9kernel_cdPiS_S_iii --------------------------
	.section	.text._Z9kernel_cdPiS_S_iii,"ax",@progbits
	.align	128
        .global         _Z9kernel_cdPiS_S_iii
        .type           _Z9kernel_cdPiS_S_iii,@function
        .size           _Z9kernel_cdPiS_S_iii,(.L_x_20 - _Z9kernel_cdPiS_S_iii)
        .other          _Z9kernel_cdPiS_S_iii,@"STO_CUDA_ENTRY STV_DEFAULT"
_Z9kernel_cdPiS_S_iii:
.text._Z9kernel_cdPiS_S_iii:
[----:B------:R-:W-:Y:S01]  /*0000*/  LDC R1, c[0x0][0x37c] ;  /* 0x0000df00ff017b82 */ /* 0x000fe20000000800 */
[----:B------:R-:W0:Y:S07]  /*0010*/  S2R R11, SR_TID.X ;  /* 0x00000000000b7919 */ /* 0x000e2e0000002100 */
[----:B------:R-:W1:Y:S01]  /*0020*/  S2UR UR8, SR_CTAID.X ;  /* 0x00000000000879c3 */ /* 0x000e620000002500 */
[----:B------:R-:W2:Y:S01]  /*0030*/  LDCU.64 UR6, c[0x0][0x358] ;  /* 0x00006b00ff0677ac */ /* 0x000ea20008000a00 */
[----:B------:R-:W-:Y:S01]  /*0040*/  BSSY.RECONVERGENT B0, `(.L_x_1) ;  /* 0x0000022000007945 */ /* 0x000fe20003800200 */
[----:B------:R-:W3:Y:S05]  /*0050*/  S2R R10, SR_CTAID.Y ;  /* 0x00000000000a7919 */ /* 0x000eea0000002600 */
[----:B------:R-:W1:Y:S08]  /*0060*/  LDC R2, c[0x0][0x39c] ;  /* 0x0000e700ff027b82 */ /* 0x000e700000000800 */
[----:B------:R-:W4:Y:S08]  /*0070*/  LDC.64 R4, c[0x0][0x380] ;  /* 0x0000e000ff047b82 */ /* 0x000f300000000a00 */
[----:B------:R-:W5:Y:S01]  /*0080*/  LDC.64 R6, c[0x0][0x388] ;  /* 0x0000e200ff067b82 */ /* 0x000f620000000a00 */
[----:B0-----:R-:W-:Y:S01]  /*0090*/  ISETP.NE.AND P0, PT, R11, RZ, PT ;  /* 0x000000ff0b00720c */ /* 0x001fe20003f05270 */
[----:B-1----:R-:W-:-:S02]  /*00a0*/  IMAD R3, R2, UR8, R11 ;  /* 0x0000000802037c24 */ /* 0x002fc4000f8e020b */
[----:B---3--:R-:W-:Y:S02]  /*00b0*/  IMAD R9, R10, R2, R11 ;  /* 0x000000020a097224 */ /* 0x008fe400078e020b */
[----:B----4-:R-:W-:-:S04]  /*00c0*/  IMAD.WIDE R4, R3, 0x4, R4 ;  /* 0x0000000403047825 */ /* 0x010fc800078e0204 */
[----:B-----5:R-:W-:-:S04]  /*00d0*/  IMAD.WIDE R6, R9, 0x4, R6 ;  /* 0x0000000409067825 */ /* 0x020fc800078e0206 */
[----:B--2---:R-:W-:Y:S05]  /*00e0*/  @P0 BRA `(.L_x_2) ;  /* 0x00000000005c0947 */ /* 0x004fea0003800000 */
[----:B------:R-:W0:Y:S01]  /*00f0*/  S2UR UR5, SR_CgaCtaId ;  /* 0x00000000000579c3 */ /* 0x000e220000008800 */
[----:B------:R-:W-:Y:S01]  /*0100*/  IMAD.MOV.U32 R0, RZ, RZ, 0x80 ;  /* 0x00000080ff007424 */ /* 0x000fe200078e00ff */
[----:B------:R-:W-:Y:S02]  /*0110*/  UMOV UR4, 0x400 ;  /* 0x0000040000047882 */ /* 0x000fe40000000000 */
[----:B0-----:R-:W-:-:S12]  /*0120*/  ULEA UR4, UR5, UR4, 0x18 ;  /* 0x0000000405047291 */ /* 0x001fd8000f8ec0ff */
.L_x_3:
[----:B------:R-:W-:Y:S04]  /*0130*/  STS.128 [R0+UR4+-0x80], RZ ;  /* 0xffff80ff00007988 */ /* 0x000fe80008000c04 */
[----:B------:R-:W-:Y:S04]  /*0140*/  STS.128 [R0+UR4+-0x70], RZ ;  /* 0xffff90ff00007988 */ /* 0x000fe80008000c04 */
[----:B------:R-:W-:Y:S04]  /*0150*/  STS.128 [R0+UR4+-0x60], RZ ;  /* 0xffffa0ff00007988 */ /* 0x000fe80008000c04 */
[----:B------:R-:W-:Y:S04]  /*0160*/  STS.128 [R0+UR4+-0x50], RZ ;  /* 0xffffb0ff00007988 */ /* 0x000fe80008000c04 */
[----:B------:R-:W-:Y:S04]  /*0170*/  STS.128 [R0+UR4+-0x40], RZ ;  /* 0xffffc0ff00007988 */ /* 0x000fe80008000c04 */
[----:B------:R-:W-:Y:S04]  /*0180*/  STS.128 [R0+UR4+-0x30], RZ ;  /* 0xffffd0ff00007988 */ /* 0x000fe80008000c04 */
[----:B------:R-:W-:Y:S04]  /*0190*/  STS.128 [R0+UR4+-0x20], RZ ;  /* 0xffffe0ff00007988 */ /* 0x000fe80008000c04 */
[----:B------:R-:W-:Y:S04]  /*01a0*/  STS.128 [R0+UR4+-0x10], RZ ;  /* 0xfffff0ff00007988 */ /* 0x000fe80008000c04 */
[----:B------:R-:W-:Y:S04]  /*01b0*/  STS.128 [R0+UR4], RZ ;  /* 0x000000ff00007988 */ /* 0x000fe80008000c04 */
[----:B------:R-:W-:Y:S04]  /*01c0*/  STS.128 [R0+UR4+0x10], RZ ;  /* 0x000010ff00007988 */ /* 0x000fe80008000c04 */
[----:B------:R-:W-:Y:S04]  /*01d0*/  STS.128 [R0+UR4+0x20], RZ ;  /* 0x000020ff00007988 */ /* 0x000fe80008000c04 */
[----:B------:R-:W-:Y:S04]  /*01e0*/  STS.128 [R0+UR4+0x30], RZ ;  /* 0x000030ff00007988 */ /* 0x000fe80008000c04 */
[----:B------:R-:W-:Y:S04]  /*01f0*/  STS.128 [R0+UR4+0x40], RZ ;  /* 0x000040ff00007988 */ /* 0x000fe80008000c04 */
[----:B------:R-:W-:Y:S04]  /*0200*/  STS.128 [R0+UR4+0x50], RZ ;  /* 0x000050ff00007988 */ /* 0x000fe80008000c04 */
[----:B------:R-:W-:Y:S04]  /*0210*/  STS.128 [R0+UR4+0x60], RZ ;  /* 0x000060ff00007988 */ /* 0x000fe80008000c04 */
[----:B------:R0:W-:Y:S02]  /*0220*/  STS.128 [R0+UR4+0x70], RZ ;  /* 0x000070ff00007988 */ /* 0x0001e40008000c04 */
[----:B0-----:R-:W-:-:S05]  /*0230*/  VIADD R0, R0, 0x100 ;  /* 0x0000010000007836 */ /* 0x001fca0000000000 */
[----:B------:R-:W-:-:S13]  /*0240*/  ISETP.NE.AND P1, PT, R0, 0x1080, PT ;  /* 0x000010800000780c */ /* 0x000fda0003f25270 */
[----:B------:R-:W-:Y:S05]  /*0250*/  @P1 BRA `(.L_x_3) ;  /* 0xfffffffc00b41947 */ /* 0x000fea000383ffff */
.L_x_2:
[----:B------:R-:W-:Y:S05]  /*0260*/  BSYNC.RECONVERGENT B0 ;  /* 0x0000000000007941 */ /* 0x000fea0003800200 */
.L_x_1:
[----:B------:R-:W-:Y:S06]  /*0270*/  BAR.SYNC.DEFER_BLOCKING 0x0 ;  /* 0x0000000000007b1d */ /* 0x000fec0000010000 */
[----:B------:R-:W2:Y:S04]  /*0280*/  LDG.E R4, desc[UR6][R4.64] ;  /* 0x0000000604047981 */ /* 0x000ea8000c1e1900 */
[----:B------:R-:W2:Y:S01]  /*0290*/  LDG.E R7, desc[UR6][R6.64] ;  /* 0x0000000606077981 */ /* 0x000ea2000c1e1900 */
[----:B------:R-:W-:Y:S01]  /*02a0*/  MOV R0, 0x400 ;  /* 0x0000040000007802 */ /* 0x000fe20000000f00 */
[----:B------:R-:W0:Y:S03]  /*02b0*/  S2R R3, SR_CgaCtaId ;  /* 0x0000000000037919 */ /* 0x000e260000008800 */
[----:B0-----:R-:W-:-:S05]  /*02c0*/  LEA R0, R3, R0, 0x18 ;  /* 0x0000000003007211 */ /* 0x001fca00078ec0ff */
[----:B------:R-:W-:Y:S02]  /*02d0*/  IMAD R8, R11, 0x4, R0 ;  /* 0x000000040b087824 */ /* 0x000fe400078e0200 */
[----:B--2---:R-:W-:-:S05]  /*02e0*/  IMAD R3, R4, R7, RZ ;  /* 0x0000000704037224 */ /* 0x004fca00078e02ff */
[----:B------:R0:W-:Y:S01]  /*02f0*/  STS [R8], R3 ;  /* 0x0000000308007388 */ /* 0x0001e20000000800 */
[----:B------:R-:W-:Y:S06]  /*0300*/  BAR.SYNC.DEFER_BLOCKING 0x0 ;  /* 0x0000000000007b1d */ /* 0x000fec0000010000 */
[----:B------:R-:W-:Y:S05]  /*0310*/  @P0 EXIT ;  /* 0x000000000000094d */ /* 0x000fea0003800000 */
[----:B0-----:R-:W0:Y:S01]  /*0320*/  LDC R3, c[0x0][0x3a0] ;  /* 0x0000e800ff037b82 */ /* 0x001e220000000800 */
[----:B------:R-:W-:-:S07]  /*0330*/  ISETP.GE.AND P0, PT, R2, 0x1, PT ;  /* 0x000000010200780c */ /* 0x000fce0003f06270 */
[----:B------:R-:W1:Y:S01]  /*0340*/  LDC.64 R22, c[0x0][0x390] ;  /* 0x0000e400ff167b82 */ /* 0x000e620000000a00 */
[----:B0-----:R-:W-:-:S04]  /*0350*/  IMAD R3, R3, UR8, R10 ;  /* 0x0000000803037c24 */ /* 0x001fc8000f8e020a */
[----:B-1----:R-:W-:-:S05]  /*0360*/  IMAD.WIDE.U32 R22, R3, 0x4, R22 ;  /* 0x0000000403167825 */ /* 0x002fca00078e0016 */
[----:B------:R0:W-:Y:S01]  /*0370*/  STG.E desc[UR6][R22.64], RZ ;  /* 0x000000ff16007986 */ /* 0x0001e2000c101906 */
[----:B------:R-:W-:Y:S05]  /*0380*/  @!P0 EXIT ;  /* 0x000000000000894d */ /* 0x000fea0003800000 */
[C---:B------:R-:W-:Y:S01]  /*0390*/  ISETP.GE.U32.AND P1, PT, R2.reuse, 0x10, PT ;  /* 0x000000100200780c */ /* 0x040fe20003f26070 */
[----:B------:R-:W-:Y:S01]  /*03a0*/  IMAD.MOV.U32 R3, RZ, RZ, RZ ;  /* 0x000000ffff037224 */ /* 0x000fe200078e00ff */
[----:B------:R-:W-:Y:S01]  /*03b0*/  LOP3.LUT R25, R2, 0xf, RZ, 0xc0, !PT ;  /* 0x0000000f02197812 */ /* 0x000fe200078ec0ff */
[----:B------:R-:W-:-:S03]  /*03c0*/  IMAD.MOV.U32 R21, RZ, RZ, RZ ;  /* 0x000000ffff157224 */ /* 0x000fc600078e00ff */
[----:B------:R-:W-:-:S07]  /*03d0*/  ISETP.NE.AND P0, PT, R25, RZ, PT ;  /* 0x000000ff1900720c */ /* 0x000fce0003f05270 */
[----:B------:R-:W-:Y:S06]  /*03e0*/  @!P1 BRA `(.L_x_4) ;  /* 0x0000000000509947 */ /* 0x000fec0003800000 */
[----:B------:R-:W-:Y:S01]  /*03f0*/  LOP3.LUT R21, R2, 0x7ffffff0, RZ, 0xc0, !PT ;  /* 0x7ffffff002157812 */ /* 0x000fe200078ec0ff */
[----:B------:R-:W-:Y:S02]  /*0400*/  VIADD R24, R0, 0x20 ;  /* 0x0000002000187836 */ /* 0x000fe40000000000 */
[----:B------:R-:W-:Y:S02]  /*0410*/  IMAD.MOV.U32 R3, RZ, RZ, RZ ;  /* 0x000000ffff037224 */ /* 0x000fe400078e00ff */
[----:B------:R-:W-:-:S07]  /*0420*/  IMAD.MOV R20, RZ, RZ, -R21 ;  /* 0x000000ffff147224 */ /* 0x000fce00078e0a15 */
.L_x_5:
[----:B------:R-:W1:Y:S01]  /*0430*/  LDS.128 R4, [R24+-0x20] ;  /* 0xffffe00018047984 */ /* 0x000e620000000c00 */
[----:B------:R-:W-:-:S03]  /*0440*/  VIADD R20, R20, 0x10 ;  /* 0x0000001014147836 */ /* 0x000fc60000000000 */
[----:B------:R-:W2:Y:S02]  /*0450*/  LDS.128 R8, [R24+-0x10] ;  /* 0xfffff00018087984 */ /* 0x000ea40000000c00 */
[----:B------:R-:W-:Y:S02]  /*0460*/  ISETP.NE.AND P1, PT, R20, RZ, PT ;  /* 0x000000ff1400720c */ /* 0x000fe40003f25270 */
[----:B------:R-:W3:Y:S04]  /*0470*/  LDS.128 R12, [R24] ;  /* 0x00000000180c7984 */ /* 0x000ee80000000c00 */
[----:B------:R4:W5:Y:S02]  /*0480*/  LDS.128 R16, [R24+0x10] ;  /* 0x0000100018107984 */ /* 0x0009640000000c00 */
[----:B----4-:R-:W-:Y:S01]  /*0490*/  VIADD R24, R24, 0x40 ;  /* 0x0000004018187836 */ /* 0x010fe20000000000 */
[----:B-1----:R-:W-:-:S04]  /*04a0*/  IADD3 R4, PT, PT, R5, R3, R4 ;  /* 0x0000000305047210 */ /* 0x002fc80007ffe004 */
[----:B------:R-:W-:-:S04]  /*04b0*/  IADD3 R4, PT, PT, R7, R4, R6 ;  /* 0x0000000407047210 */ /* 0x000fc80007ffe006 */
[----:B--2---:R-:W-:-:S04]  /*04c0*/  IADD3 R4, PT, PT, R9, R4, R8 ;  /* 0x0000000409047210 */ /* 0x004fc80007ffe008 */
[----:B------:R-:W-:-:S04]  /*04d0*/  IADD3 R4, PT, PT, R11, R4, R10 ;  /* 0x000000040b047210 */ /* 0x000fc80007ffe00a */
[----:B---3--:R-:W-:-:S04]  /*04e0*/  IADD3 R4, PT, PT, R13, R4, R12 ;  /* 0x000000040d047210 */ /* 0x008fc80007ffe00c */
[----:B------:R-:W-:-:S04]  /*04f0*/  IADD3 R4, PT, PT, R15, R4, R14 ;  /* 0x000000040f047210 */ /* 0x000fc80007ffe00e */
[----:B-----5:R-:W-:-:S04]  /*0500*/  IADD3 R4, PT, PT, R17, R4, R16 ;  /* 0x0000000411047210 */ /* 0x020fc80007ffe010 */
[----:B------:R-:W-:Y:S01]  /*0510*/  IADD3 R3, PT, PT, R19, R4, R18 ;  /* 0x0000000413037210 */ /* 0x000fe20007ffe012 */
[----:B------:R-:W-:Y:S06]  /*0520*/  @P1 BRA `(.L_x_5) ;  /* 0xfffffffc00c01947 */ /* 0x000fec000383ffff */
.L_x_4:
[----:B------:R-:W-:Y:S05]  /*0530*/  @!P0 BRA `(.L_x_6) ;  /* 0x0000000000788947 */ /* 0x000fea0003800000 */
[----:B------:R-:W-:Y:S02]  /*0540*/  ISETP.GE.U32.AND P0, PT, R25, 0x8, PT ;  /* 0x000000081900780c */ /* 0x000fe40003f06070 */
[----:B------:R-:W-:-:S04]  /*0550*/  LOP3.LUT R13, R2, 0x7, RZ, 0xc0, !PT ;  /* 0x00000007020d7812 */ /* 0x000fc800078ec0ff */
[----:B------:R-:W-:-:S07]  /*0560*/  ISETP.NE.AND P1, PT, R13, RZ, PT ;  /* 0x000000ff0d00720c */ /* 0x000fce0003f25270 */
[----:B------:R-:W-:Y:S06]  /*0570*/  @!P0 BRA `(.L_x_7) ;  /* 0x0000000000208947 */ /* 0x000fec0003800000 */
[C---:B------:R-:W-:Y:S02]  /*0580*/  IMAD R12, R21.reuse, 0x4, R0 ;  /* 0x00000004150c7824 */ /* 0x040fe400078e0200 */
[----:B------:R-:W-:-:S03]  /*0590*/  VIADD R21, R21, 0x8 ;  /* 0x0000000815157836 */ /* 0x000fc60000000000 */
[----:B------:R-:W1:Y:S04]  /*05a0*/  LDS.128 R4, [R12] ;  /* 0x000000000c047984 */ /* 0x000e680000000c00 */
[----:B------:R-:W2:Y:S01]  /*05b0*/  LDS.128 R8, [R12+0x10] ;  /* 0x000010000c087984 */ /* 0x000ea20000000c00 */
[----:B-1----:R-:W-:-:S04]  /*05c0*/  IADD3 R4, PT, PT, R5, R3, R4 ;  /* 0x0000000305047210 */ /* 0x002fc80007ffe004 */
[----:B------:R-:W-:-:S04]  /*05d0*/  IADD3 R4, PT, PT, R7, R4, R6 ;  /* 0x0000000407047210 */ /* 0x000fc80007ffe006 */
[----:B--2---:R-:W-:-:S04]  /*05e0*/  IADD3 R4, PT, PT, R9, R4, R8 ;  /* 0x0000000409047210 */ /* 0x004fc80007ffe008 */
[----:B------:R-:W-:-:S07]  /*05f0*/  IADD3 R3, PT, PT, R11, R4, R10 ;  /* 0x000000040b037210 */ /* 0x000fce0007ffe00a */
.L_x_7:
[----:B------:R-:W-:Y:S05]  /*0600*/  @!P1 BRA `(.L_x_6) ;  /* 0x0000000000449947 */ /* 0x000fea0003800000 */
[----:B------:R-:W-:Y:S02]  /*0610*/  ISETP.GE.U32.AND P0, PT, R13, 0x4, PT ;  /* 0x000000040d00780c */ /* 0x000fe40003f06070 */
[----:B------:R-:W-:-:S04]  /*0620*/  LOP3.LUT R2, R2, 0x3, RZ, 0xc0, !PT ;  /* 0x0000000302027812 */ /* 0x000fc800078ec0ff */
[----:B------:R-:W-:-:S07]  /*0630*/  ISETP.NE.AND P1, PT, R2, RZ, PT ;  /* 0x000000ff0200720c */ /* 0x000fce0003f25270 */
[C---:B------:R-:W-:Y:S02]  /*0640*/  @P0 IMAD R4, R21.reuse, 0x4, R0 ;  /* 0x0000000415040824 */ /* 0x040fe400078e0200 */
[----:B------:R-:W-:-:S04]  /*0650*/  @P0 VIADD R21, R21, 0x4 ;  /* 0x0000000415150836 */ /* 0x000fc80000000000 */
[----:B------:R-:W1:Y:S02]  /*0660*/  @P0 LDS.128 R4, [R4] ;  /* 0x0000000004040984 */ /* 0x000e640000000c00 */
[----:B-1----:R-:W-:-:S04]  /*0670*/  @P0 IADD3 R5, PT, PT, R5, R3, R4 ;  /* 0x0000000305050210 */ /* 0x002fc80007ffe004 */
[----:B------:R-:W-:Y:S01]  /*0680*/  @P0 IADD3 R3, PT, PT, R7, R5, R6 ;  /* 0x0000000507030210 */ /* 0x000fe20007ffe006 */
[----:B------:R-:W-:Y:S06]  /*0690*/  @!P1 BRA `(.L_x_6) ;  /* 0x0000000000209947 */ /* 0x000fec0003800000 */
[----:B------:R-:W-:Y:S02]  /*06a0*/  IMAD R0, R21, 0x4, R0 ;  /* 0x0000000415007824 */ /* 0x000fe400078e0200 */
[----:B------:R-:W-:-:S07]  /*06b0*/  IMAD.MOV R2, RZ, RZ, -R2 ;  /* 0x000000ffff027224 */ /* 0x000fce00078e0a02 */
.L_x_8:
[----:B------:R1:W2:Y:S01]  /*06c0*/  LDS R4, [R0] ;  /* 0x0000000000047984 */ /* 0x0002a20000000800 */
[----:B------:R-:W-:-:S05]  /*06d0*/  VIADD R2, R2, 0x1 ;  /* 0x0000000102027836 */ /* 0x000fca0000000000 */
[----:B------:R-:W-:Y:S01]  /*06e0*/  ISETP.NE.AND P0, PT, R2, RZ, PT ;  /* 0x000000ff0200720c */ /* 0x000fe20003f05270 */
[----:B-1----:R-:W-:Y:S02]  /*06f0*/  VIADD R0, R0, 0x4 ;  /* 0x0000000400007836 */ /* 0x002fe40000000000 */
[----:B--2---:R-:W-:-:S10]  /*0700*/  IMAD.IADD R3, R4, 0x1, R3 ;  /* 0x0000000104037824 */ /* 0x004fd400078e0203 */
[----:B------:R-:W-:Y:S05]  /*0710*/  @P0 BRA `(.L_x_8) ;  /* 0xfffffffc00e80947 */ /* 0x000fea000383ffff */
.L_x_6:
[----:B------:R-:W-:Y:S01]  /*0720*/  STG.E desc[UR6][R22.64], R3 ;  /* 0x0000000316007986 */ /* 0x000fe2000c101906 */
[----:B------:R-:W-:Y:S05]  /*0730*/  EXIT ;  /* 0x000000000000794d */ /* 0x000fea0003800000 */
.L_x_9:
        /* <DEDUP_REMOVED lines=12> */
.L_x_20:


//--------------------- .text._Z9kernel_abPiS_S_iii --------------------------
	.section	.text._Z9kernel_abPiS_S_iii,"ax",@progbits
	.align	128
        .global         _Z9kernel_abPiS_S_iii
        .type           _Z9kernel_abPiS_S_iii,@function
        .size           _Z9kernel_abPiS_S_iii,(.L_x_21 - _Z9kernel_abPiS_S_iii)
        .other          _Z9kernel_abPiS_S_iii,@"STO_CUDA_ENTRY STV_DEFAULT"
_Z9kernel_abPiS_S_iii:
.text._Z9kernel_abPiS_S_iii:
[----:B------:R-:W-:Y:S01]  /*0000*/  LDC R1, c[0x0][0x37c] ;  /* 0x0000df00ff017b82 */ /* 0x000fe20000000800 */
[----:B------:R-:W0:Y:S07]  /*0010*/  S2R R0, SR_TID.X ;  /* 0x0000000000007919 */ /* 0x000e2e0000002100 */
[----:B------:R-:W1:Y:S01]  /*0020*/  LDC R2, c[0x0][0x39c] ;  /* 0x0000e700ff027b82 */ /* 0x000e620000000800 */
[----:B------:R-:W-:Y:S01]  /*0030*/  BSSY.RECONVERGENT B0, `(.L_x_10) ;  /* 0x000001a000007945 */ /* 0x000fe20003800200 */
[----:B0-----:R-:W-:-:S13]  /*0040*/  ISETP.NE.AND P0, PT, R0, RZ, PT ;  /* 0x000000ff0000720c */ /* 0x001fda0003f05270 */
[----:B------:R-:W-:Y:S05]  /*0050*/  @P0 BRA `(.L_x_11) ;  /* 0x00000000005c0947 */ /* 0x000fea0003800000 */
[----:B------:R-:W0:Y:S01]  /*0060*/  S2UR UR5, SR_CgaCtaId ;  /* 0x00000000000579c3 */ /* 0x000e220000008800 */
[----:B------:R-:W-:Y:S01]  /*0070*/  HFMA2 R3, -RZ, RZ, 0, 7.62939453125e-06 ;  /* 0x00000080ff037431 */ /* 0x000fe200000001ff */
[----:B------:R-:W-:Y:S02]  /*0080*/  UMOV UR4, 0x400 ;  /* 0x0000040000047882 */ /* 0x000fe40000000000 */
[----:B0-----:R-:W-:-:S12]  /*0090*/  ULEA UR4, UR5, UR4, 0x18 ;  /* 0x0000000405047291 */ /* 0x001fd8000f8ec0ff */
.L_x_12:
        /* <DEDUP_REMOVED lines=16> */
[----:B0-----:R-:W-:-:S04]  /*01a0*/  IADD3 R3, PT, PT, R3, 0x100, RZ ;  /* 0x0000010003037810 */ /* 0x001fc80007ffe0ff */
[----:B------:R-:W-:-:S13]  /*01b0*/  ISETP.NE.AND P0, PT, R3, 0x1080, PT ;  /* 0x000010800300780c */ /* 0x000fda0003f05270 */
[----:B------:R-:W-:Y:S05]  /*01c0*/  @P0 BRA `(.L_x_12) ;  /* 0xfffffffc00b40947 */ /* 0x000fea000383ffff */
.L_x_11:
[----:B------:R-:W-:Y:S05]  /*01d0*/  BSYNC.RECONVERGENT B0 ;  /* 0x0000000000007941 */ /* 0x000fea0003800200 */
.L_x_10:
[----:B------:R-:W0:Y:S08]  /*01e0*/  S2UR UR5, SR_CgaCtaId ;  /* 0x00000000000579c3 */ /* 0x000e300000008800 */
[----:B------:R-:W-:Y:S01]  /*01f0*/  BAR.SYNC.DEFER_BLOCKING 0x0 ;  /* 0x0000000000007b1d */ /* 0x000fe20000010000 */
[----:B-1----:R-:W-:-:S05]  /*0200*/  ISETP.GE.AND P0, PT, R2, 0x1, PT ;  /* 0x000000010200780c */ /* 0x002fca0003f06270 */
[----:B------:R-:W-:Y:S01]  /*0210*/  UMOV UR4, 0x400 ;  /* 0x0000040000047882 */ /* 0x000fe20000000000 */
[----:B------:R-:W1:Y:S01]  /*0220*/  LDCU.64 UR6, c[0x0][0x358] ;  /* 0x00006b00ff0677ac */ /* 0x000e620008000a00 */
[----:B0-----:R-:W-:-:S06]  /*0230*/  ULEA UR4, UR5, UR4, 0x18 ;  /* 0x0000000405047291 */ /* 0x001fcc000f8ec0ff */
[----:B------:R-:W-:Y:S01]  /*0240*/  LEA R3, R0, UR4, 0x2 ;  /* 0x0000000400037c11 */ /* 0x000fe2000f8e10ff */
[----:B------:R-:W-:Y:S06]  /*0250*/  @!P0 BRA `(.L_x_13) ;  /* 0x0000000c000c8947 */ /* 0x000fec0003800000 */
[----:B------:R-:W0:Y:S01]  /*0260*/  S2R R5, SR_CTAID.X ;  /* 0x0000000000057919 */ /* 0x000e220000002500 */
[C---:B------:R-:W-:Y:S02]  /*0270*/  ISETP.GE.U32.AND P1, PT, R2.reuse, 0x8, PT ;  /* 0x000000080200780c */ /* 0x040fe40003f26070 */
[----:B------:R-:W-:Y:S02]  /*0280*/  LOP3.LUT R4, R2, 0x7, RZ, 0xc0, !PT ;  /* 0x0000000702047812 */ /* 0x000fe400078ec0ff */
[----:B------:R-:W-:Y:S02]  /*0290*/  MOV R7, RZ ;  /* 0x000000ff00077202 */ /* 0x000fe40000000f00 */
[----:B------:R-:W-:-:S07]  /*02a0*/  ISETP.NE.AND P0, PT, R4, RZ, PT ;  /* 0x000000ff0400720c */ /* 0x000fce0003f05270 */
[----:B------:R-:W-:Y:S06]  /*02b0*/  @!P1 BRA `(.L_x_14) ;  /* 0x0000000400849947 */ /* 0x000fec0003800000 */
[----:B------:R-:W2:Y:S01]  /*02c0*/  LDC R9, c[0x0][0x3a0] ;  /* 0x0000e800ff097b82 */ /* 0x000ea20000000800 */
[----:B------:R-:W-:Y:S01]  /*02d0*/  LOP3.LUT R7, R2, 0x7ffffff8, RZ, 0xc0, !PT ;  /* 0x7ffffff802077812 */ /* 0x000fe200078ec0ff */
[----:B0-----:R-:W-:Y:S01]  /*02e0*/  IMAD R10, R5, R2, 0x3 ;  /* 0x00000003050a7424 */ /* 0x001fe200078e0202 */
[-C--:B------:R-:W-:Y:S02]  /*02f0*/  MOV R6, R0.reuse ;  /* 0x0000000000067202 */ /* 0x080fe40000000f00 */
[----:B------:R-:W-:Y:S02]  /*0300*/  IADD3 R29, PT, PT, -R7, RZ, RZ ;  /* 0x000000ff071d7210 */ /* 0x000fe40007ffe1ff */
[----:B--2---:R-:W-:Y:S01]  /*0310*/  IADD3 R8, PT, PT, R0, R9, RZ ;  /* 0x0000000900087210 */ /* 0x004fe20007ffe0ff */
[C-C-:B------:R-:W-:Y:S01]  /*0320*/  IMAD R24, R9.reuse, 0x3, R0.reuse ;  /* 0x0000000309187824 */ /* 0x140fe200078e0200 */
[CC--:B------:R-:W-:Y:S01]  /*0330*/  LEA R11, R9.reuse, R0.reuse, 0x1 ;  /* 0x00000000090b7211 */ /* 0x0c0fe200078e08ff */
[C-C-:B------:R-:W-:Y:S01]  /*0340*/  IMAD R26, R9.reuse, 0x5, R0.reuse ;  /* 0x00000005091a7824 */ /* 0x140fe200078e0200 */
[C---:B------:R-:W-:Y:S01]  /*0350*/  LEA R25, R9.reuse, R0, 0x2 ;  /* 0x0000000009197211 */ /* 0x040fe200078e10ff */
[----:B------:R-:W-:-:S02]  /*0360*/  IMAD R27, R9, 0x6, R0 ;  /* 0x00000006091b7824 */ /* 0x000fc400078e0200 */
[----:B------:R-:W-:-:S07]  /*0370*/  IMAD R28, R9, 0x7, R0 ;  /* 0x00000007091c7824 */ /* 0x000fce00078e0200 */
.L_x_15:
[----:B------:R-:W0:Y:S01]  /*0380*/  LDC.64 R12, c[0x0][0x380] ;  /* 0x0000e000ff0c7b82 */ /* 0x000e220000000a00 */
[----:B------:R-:W-:Y:S01]  /*0390*/  IADD3 R23, PT, PT, R10, -0x3, RZ ;  /* 0xfffffffd0a177810 */ /* 0x000fe20007ffe0ff */
[----:B--2---:R-:W2:Y:S06]  /*03a0*/  LDS R16, [R3] ;  /* 0x0000000003107984 */ /* 0x004eac0000000800 */
[----:B------:R-:W3:Y:S01]  /*03b0*/  LDC.64 R14, c[0x0][0x388] ;  /* 0x0000e200ff0e7b82 */ /* 0x000ee20000000a00 */
[----:B0-----:R-:W-:-:S06]  /*03c0*/  IMAD.WIDE.U32 R22, R23, 0x4, R12 ;  /* 0x0000000417167825 */ /* 0x001fcc00078e000c */
[----:B-1----:R-:W2:Y:S01]  /*03d0*/  LDG.E R22, desc[UR6][R22.64] ;  /* 0x0000000616167981 */ /* 0x002ea2000c1e1900 */
[----:B---3--:R-:W-:-:S06]  /*03e0*/  IMAD.WIDE.U32 R20, R6, 0x4, R14 ;  /* 0x0000000406147825 */ /* 0x008fcc00078e000e */
[----:B------:R-:W2:Y:S01]  /*03f0*/  LDG.E R21, desc[UR6][R20.64] ;  /* 0x0000000614157981 */ /* 0x000ea2000c1e1900 */
[----:B------:R-:W-:-:S05]  /*0400*/  IADD3 R19, PT, PT, R10, -0x2, RZ ;  /* 0xfffffffe0a137810 */ /* 0x000fca0007ffe0ff */
[----:B------:R-:W-:-:S04]  /*0410*/  IMAD.WIDE.U32 R18, R19, 0x4, R12 ;  /* 0x0000000413127825 */ /* 0x000fc800078e000c */
[----:B--2---:R-:W-:-:S05]  /*0420*/  IMAD R16, R22, R21, R16 ;  /* 0x0000001516107224 */ /* 0x004fca00078e0210 */
[----:B------:R0:W-:Y:S01]  /*0430*/  STS [R3], R16 ;  /* 0x0000001003007388 */ /* 0x0001e20000000800 */
[----:B------:R-:W-:Y:S01]  /*0440*/  BAR.SYNC.DEFER_BLOCKING 0x0 ;  /* 0x0000000000007b1d */ /* 0x000fe20000010000 */
[----:B0-----:R-:W-:-:S05]  /*0450*/  IMAD.WIDE.U32 R16, R8, 0x4, R14 ;  /* 0x0000000408107825 */ /* 0x001fca00078e000e */
[----:B------:R-:W2:Y:S04]  /*0460*/  LDG.E R18, desc[UR6][R18.64] ;  /* 0x0000000612127981 */ /* 0x000ea8000c1e1900 */
[----:B------:R-:W2:Y:S04]  /*0470*/  LDG.E R17, desc[UR6][R16.64] ;  /* 0x0000000610117981 */ /* 0x000ea8000c1e1900 */
[----:B------:R-:W2:Y:S01]  /*0480*/  LDS R22, [R3] ;  /* 0x0000000003167984 */ /* 0x000ea20000000800 */
[----:B------:R-:W-:Y:S01]  /*0490*/  IADD3 R23, PT, PT, R10, -0x1, RZ ;  /* 0xffffffff0a177810 */ /* 0x000fe20007ffe0ff */
[----:B--2---:R-:W-:-:S05]  /*04a0*/  IMAD R20, R18, R17, R22 ;  /* 0x0000001112147224 */ /* 0x004fca00078e0216 */
[----:B------:R0:W-:Y:S01]  /*04b0*/  STS [R3], R20 ;  /* 0x0000001403007388 */ /* 0x0001e20000000800 */
[----:B------:R-:W-:Y:S01]  /*04c0*/  BAR.SYNC.DEFER_BLOCKING 0x0 ;  /* 0x0000000000007b1d */ /* 0x000fe20000010000 */
[----:B------:R-:W-:-:S04]  /*04d0*/  IMAD.WIDE.U32 R22, R23, 0x4, R12 ;  /* 0x0000000417167825 */ /* 0x000fc800078e000c */
[----:B0-----:R-:W-:Y:S02]  /*04e0*/  IMAD.WIDE.U32 R20, R11, 0x4, R14 ;  /* 0x000000040b147825 */ /* 0x001fe400078e000e */
[----:B------:R-:W2:Y:S04]  /*04f0*/  LDG.E R22, desc[UR6][R22.64] ;  /* 0x0000000616167981 */ /* 0x000ea8000c1e1900 */
[----:B------:R-:W2:Y:S04]  /*0500*/  LDG.E R21, desc[UR6][R20.64] ;  /* 0x0000000614157981 */ /* 0x000ea8000c1e1900 */
[----:B------:R-:W2:Y:S02]  /*0510*/  LDS R18, [R3] ;  /* 0x0000000003127984 */ /* 0x000ea40000000800 */
[----:B--2---:R-:W-:-:S05]  /*0520*/  IMAD R16, R22, R21, R18 ;  /* 0x0000001516107224 */ /* 0x004fca00078e0212 */
[----:B------:R0:W-:Y:S01]  /*0530*/  STS [R3], R16 ;  /* 0x0000001003007388 */ /* 0x0001e20000000800 */
[----:B------:R-:W-:Y:S01]  /*0540*/  IMAD.WIDE.U32 R18, R10, 0x4, R12 ;  /* 0x000000040a127825 */ /* 0x000fe200078e000c */
[----:B------:R-:W-:Y:S03]  /*0550*/  BAR.SYNC.DEFER_BLOCKING 0x0 ;  /* 0x0000000000007b1d */ /* 0x000fe60000010000 */
[----:B0-----:R-:W-:-:S03]  /*0560*/  IMAD.WIDE.U32 R16, R24, 0x4, R14 ;  /* 0x0000000418107825 */ /* 0x001fc600078e000e */
[----:B------:R0:W2:Y:S04]  /*0570*/  LDG.E R18, desc[UR6][R18.64] ;  /* 0x0000000612127981 */ /* 0x0000a8000c1e1900 */
[----:B------:R-:W2:Y:S04]  /*0580*/  LDG.E R17, desc[UR6][R16.64] ;  /* 0x0000000610117981 */ /* 0x000ea8000c1e1900 */
[----:B0-----:R-:W2:Y:S01]  /*0590*/  LDS R19, [R3] ;  /* 0x0000000003137984 */ /* 0x001ea20000000800 */
[----:B------:R-:W-:Y:S01]  /*05a0*/  IADD3 R23, PT, PT, R10, 0x1, RZ ;  /* 0x000000010a177810 */ /* 0x000fe20007ffe0ff */
[----:B------:R-:W-:-:S04]  /*05b0*/  IMAD.WIDE.U32 R20, R25, 0x4, R14 ;  /* 0x0000000419147825 */ /* 0x000fc800078e000e */
[----:B------:R-:W-:-:S04]  /*05c0*/  IMAD.WIDE.U32 R22, R23, 0x4, R12 ;  /* 0x0000000417167825 */ /* 0x000fc800078e000c */
[----:B--2---:R-:W-:-:S05]  /*05d0*/  IMAD R18, R18, R17, R19 ;  /* 0x0000001112127224 */ /* 0x004fca00078e0213 */
[----:B------:R-:W-:Y:S01]  /*05e0*/  STS [R3], R18 ;  /* 0x0000001203007388 */ /* 0x000fe20000000800 */
[----:B------:R-:W-:Y:S06]  /*05f0*/  BAR.SYNC.DEFER_BLOCKING 0x0 ;  /* 0x0000000000007b1d */ /* 0x000fec0000010000 */
[----:B------:R-:W2:Y:S04]  /*0600*/  LDG.E R22, desc[UR6][R22.64] ;  /* 0x0000000616167981 */ /* 0x000ea8000c1e1900 */
[----:B------:R-:W2:Y:S04]  /*0610*/  LDG.E R21, desc[UR6][R20.64] ;  /* 0x0000000614157981 */ /* 0x000ea8000c1e1900 */
[----:B------:R-:W2:Y:S01]  /*0620*/  LDS R19, [R3] ;  /* 0x0000000003137984 */ /* 0x000ea20000000800 */
[----:B------:R-:W-:-:S05]  /*0630*/  IADD3 R17, PT, PT, R10, 0x2, RZ ;  /* 0x000000020a117810 */ /* 0x000fca0007ffe0ff */
        /* <DEDUP_REMOVED lines=8> */
[----:B------:R-:W-:-:S05]  /*06c0*/  IADD3 R21, PT, PT, R10, 0x3, RZ ;  /* 0x000000030a157810 */ /* 0x000fca0007ffe0ff */
[----:B------:R-:W-:-:S04]  /*06d0*/  IMAD.WIDE.U32 R20, R21, 0x4, R12 ;  /* 0x0000000415147825 */ /* 0x000fc800078e000c */
[----:B--2---:R-:W-:-:S05]  /*06e0*/  IMAD R16, R16, R18, R23 ;  /* 0x0000001210107224 */ /* 0x004fca00078e0217 */
[----:B------:R-:W-:Y:S01]  /*06f0*/  STS [R3], R16 ;  /* 0x0000001003007388 */ /* 0x000fe20000000800 */
[----:B------:R-:W-:Y:S01]  /*0700*/  BAR.SYNC.DEFER_BLOCKING 0x0 ;  /* 0x0000000000007b1d */ /* 0x000fe20000010000 */
[----:B------:R-:W-:-:S05]  /*0710*/  IMAD.WIDE.U32 R22, R27, 0x4, R14 ;  /* 0x000000041b167825 */ /* 0x000fca00078e000e */
[----:B------:R-:W2:Y:S04]  /*0720*/  LDG.E R20, desc[UR6][R20.64] ;  /* 0x0000000614147981 */ /* 0x000ea8000c1e1900 */
[----:B------:R-:W2:Y:S04]  /*0730*/  LDG.E R23, desc[UR6][R22.64] ;  /* 0x0000000616177981 */ /* 0x000ea8000c1e1900 */
[----:B------:R-:W2:Y:S01]  /*0740*/  LDS R18, [R3] ;  /* 0x0000000003127984 */ /* 0x000ea20000000800 */
        /* <DEDUP_REMOVED lines=9> */
[----:B------:R-:W-:-:S04]  /*07e0*/  IADD3 R29, PT, PT, R29, 0x8, RZ ;  /* 0x000000081d1d7810 */ /* 0x000fc80007ffe0ff */
[----:B------:R-:W-:Y:S02]  /*07f0*/  ISETP.NE.AND P1, PT, R29, RZ, PT ;  /* 0x000000ff1d00720c */ /* 0x000fe40003f25270 */
[----:B------:R-:W-:Y:S02]  /*0800*/  IADD3 R10, PT, PT, R10, 0x8, RZ ;  /* 0x000000080a0a7810 */ /* 0x000fe40007ffe0ff */
[C---:B------:R-:W-:Y:S02]  /*0810*/  LEA R6, R9.reuse, R6, 0x3 ;  /* 0x0000000609067211 */ /* 0x040fe400078e18ff */
[C---:B------:R-:W-:Y:S02]  /*0820*/  LEA R8, R9.reuse, R8, 0x3 ;  /* 0x0000000809087211 */ /* 0x040fe400078e18ff */
[C---:B------:R-:W-:Y:S02]  /*0830*/  LEA R11, R9.reuse, R11, 0x3 ;  /* 0x0000000b090b7211 */ /* 0x040fe400078e18ff */
[----:B------:R-:W-:-:S02]  /*0840*/  LEA R24, R9, R24, 0x3 ;  /* 0x0000001809187211 */ /* 0x000fc400078e18ff */
[C---:B------:R-:W-:Y:S02]  /*0850*/  LEA R25, R9.reuse, R25, 0x3 ;  /* 0x0000001909197211 */ /* 0x040fe400078e18ff */
[C---:B------:R-:W-:Y:S02]  /*0860*/  LEA R26, R9.reuse, R26, 0x3 ;  /* 0x0000001a091a7211 */ /* 0x040fe400078e18ff */
[C---:B------:R-:W-:Y:S02]  /*0870*/  LEA R27, R9.reuse, R27, 0x3 ;  /* 0x0000001b091b7211 */ /* 0x040fe400078e18ff */
[----:B------:R-:W-:Y:S01]  /*0880*/  LEA R28, R9, R28, 0x3 ;  /* 0x0000001c091c7211 */ /* 0x000fe200078e18ff */
[----:B--2---:R-:W-:-:S05]  /*0890*/  IMAD R16, R12, R15, R16 ;  /* 0x0000000f0c107224 */ /* 0x004fca00078e0210 */
[----:B------:R2:W-:Y:S01]  /*08a0*/  STS [R3], R16 ;  /* 0x0000001003007388 */ /* 0x0005e20000000800 */
[----:B------:R-:W-:Y:S06]  /*08b0*/  BAR.SYNC.DEFER_BLOCKING 0x0 ;  /* 0x0000000000007b1d */ /* 0x000fec0000010000 */
[----:B------:R-:W-:Y:S05]  /*08c0*/  @P1 BRA `(.L_x_15) ;  /* 0xfffffff800ac1947 */ /* 0x000fea000383ffff */
.L_x_14:
[----:B------:R-:W-:Y:S05]  /*08d0*/  @!P0 BRA `(.L_x_13) ;  /* 0x00000004006c8947 */ /* 0x000fea0003800000 */
[----:B------:R-:W-:Y:S02]  /*08e0*/  ISETP.GE.U32.AND P0, PT, R4, 0x4, PT ;  /* 0x000000040400780c */ /* 0x000fe40003f06070 */
[----:B------:R-:W-:-:S04]  /*08f0*/  LOP3.LUT R6, R2, 0x3, RZ, 0xc0, !PT ;  /* 0x0000000302067812 */ /* 0x000fc800078ec0ff */
[----:B------:R-:W-:-:S07]  /*0900*/  ISETP.NE.AND P1, PT, R6, RZ, PT ;  /* 0x000000ff0600720c */ /* 0x000fce0003f25270 */
[----:B------:R-:W-:Y:S06]  /*0910*/  @!P0 BRA `(.L_x_16) ;  /* 0x0000000000b08947 */ /* 0x000fec0003800000 */
[----:B------:R-:W3:Y:S01]  /*0920*/  LDC.64 R10, c[0x0][0x380] ;  /* 0x0000e000ff0a7b82 */ /* 0x000ee20000000a00 */
[----:B------:R-:W4:Y:S01]  /*0930*/  LDCU UR4, c[0x0][0x3a0] ;  /* 0x00007400ff0477ac */ /* 0x000f220008000800 */
[----:B0-----:R-:W-:Y:S01]  /*0940*/  IMAD R13, R5, R2, R7 ;  /* 0x00000002050d7224 */ /* 0x001fe200078e0207 */
[----:B------:R-:W0:Y:S05]  /*0950*/  LDS R4, [R3] ;  /* 0x0000000003047984 */ /* 0x000e2a0000000800 */
[----:B------:R-:W2:Y:S01]  /*0960*/  LDC.64 R8, c[0x0][0x388] ;  /* 0x0000e200ff087b82 */ /* 0x000ea20000000a00 */
[----:B----4-:R-:W-:Y:S02]  /*0970*/  IMAD R19, R7, UR4, R0 ;  /* 0x0000000407137c24 */ /* 0x010fe4000f8e0200 */
[----:B---3--:R-:W-:-:S06]  /*0980*/  IMAD.WIDE.U32 R14, R13, 0x4, R10 ;  /* 0x000000040d0e7825 */ /* 0x008fcc00078e000a */
[----:B-1----:R-:W0:Y:S01]  /*0990*/  LDG.E R14, desc[UR6][R14.64] ;  /* 0x000000060e0e7981 */ /* 0x002e22000c1e1900 */
[----:B--2---:R-:W-:-:S06]  /*09a0*/  IMAD.WIDE.U32 R16, R19, 0x4, R8 ;  /* 0x0000000413107825 */ /* 0x004fcc00078e0008 */
[----:B------:R-:W0:Y:S01]  /*09b0*/  LDG.E R17, desc[UR6][R16.64] ;  /* 0x0000000610117981 */ /* 0x000e22000c1e1900 */
[----:B------:R-:W-:Y:S02]  /*09c0*/  IADD3 R21, PT, PT, R13, 0x1, RZ ;  /* 0x000000010d157810 */ /* 0x000fe40007ffe0ff */
[----:B------:R-:W-:-:S03]  /*09d0*/  IADD3 R23, PT, PT, R19, UR4, RZ ;  /* 0x0000000413177c10 */ /* 0x000fc6000fffe0ff */
[----:B------:R-:W-:-:S04]  /*09e0*/  IMAD.WIDE.U32 R18, R21, 0x4, R10 ;  /* 0x0000000415127825 */ /* 0x000fc800078e000a */
[----:B------:R-:W-:-:S04]  /*09f0*/  IMAD.WIDE.U32 R20, R23, 0x4, R8 ;  /* 0x0000000417147825 */ /* 0x000fc800078e0008 */
[----:B0-----:R-:W-:-:S05]  /*0a00*/  IMAD R4, R14, R17, R4 ;  /* 0x000000110e047224 */ /* 0x001fca00078e0204 */
[----:B------:R-:W-:Y:S01]  /*0a10*/  STS [R3], R4 ;  /* 0x0000000403007388 */ /* 0x000fe20000000800 */
[----:B------:R-:W-:Y:S06]  /*0a20*/  BAR.SYNC.DEFER_BLOCKING 0x0 ;  /* 0x0000000000007b1d */ /* 0x000fec0000010000 */
[----:B------:R-:W2:Y:S04]  /*0a30*/  LDG.E R18, desc[UR6][R18.64] ;  /* 0x0000000612127981 */ /* 0x000ea8000c1e1900 */
[----:B------:R-:W2:Y:S04]  /*0a40*/  LDG.E R21, desc[UR6][R20.64] ;  /* 0x0000000614157981 */ /* 0x000ea8000c1e1900 */
[----:B------:R-:W2:Y:S01]  /*0a50*/  LDS R12, [R3] ;  /* 0x00000000030c7984 */ /* 0x000ea20000000800 */
[----:B------:R-:W-:-:S02]  /*0a60*/  IADD3 R15, PT, PT, R13, 0x2, RZ ;  /* 0x000000020d0f7810 */ /* 0x000fc40007ffe0ff */
[----:B------:R-:W-:-:S03]  /*0a70*/  IADD3 R23, PT, PT, R23, UR4, RZ ;  /* 0x0000000417177c10 */ /* 0x000fc6000fffe0ff */
        /* <DEDUP_REMOVED lines=18> */
[----:B------:R-:W-:Y:S01]  /*0ba0*/  IADD3 R7, PT, PT, R7, 0x4, RZ ;  /* 0x0000000407077810 */ /* 0x000fe20007ffe0ff */
[----:B--2---:R-:W-:-:S05]  /*0bb0*/  IMAD R12, R10, R9, R12 ;  /* 0x000000090a0c7224 */ /* 0x004fca00078e020c */
[----:B------:R3:W-:Y:S01]  /*0bc0*/  STS [R3], R12 ;  /* 0x0000000c03007388 */ /* 0x0007e20000000800 */
[----:B------:R-:W-:Y:S06]  /*0bd0*/  BAR.SYNC.DEFER_BLOCKING 0x0 ;  /* 0x0000000000007b1d */ /* 0x000fec0000010000 */
.L_x_16:
[----:B------:R-:W-:Y:S05]  /*0be0*/  @!P1 BRA `(.L_x_13) ;  /* 0x0000000000a89947 */ /* 0x000fea0003800000 */
[----:B------:R-:W-:Y:S02]  /*0bf0*/  ISETP.NE.AND P0, PT, R6, 0x1, PT ;  /* 0x000000010600780c */ /* 0x000fe40003f05270 */
[----:B------:R-:W-:-:S04]  /*0c00*/  LOP3.LUT R4, R2, 0x1, RZ, 0xc0, !PT ;  /* 0x0000000102047812 */ /* 0x000fc800078ec0ff */
[----:B------:R-:W-:-:S07]  /*0c10*/  ISETP.NE.U32.AND P1, PT, R4, 0x1, PT ;  /* 0x000000010400780c */ /* 0x000fce0003f25070 */
[----:B------:R-:W-:Y:S06]  /*0c20*/  @!P0 BRA `(.L_x_17) ;  /* 0x0000000000608947 */ /* 0x000fec0003800000 */
[----:B------:R-:W3:Y:S01]  /*0c30*/  LDC.64 R10, c[0x0][0x380] ;  /* 0x0000e000ff0a7b82 */ /* 0x000ee20000000a00 */
[----:B------:R-:W4:Y:S01]  /*0c40*/  LDCU UR4, c[0x0][0x3a0] ;  /* 0x00007400ff0477ac */ /* 0x000f220008000800 */
[----:B0-----:R-:W-:Y:S01]  /*0c50*/  IMAD R17, R5, R2, R7 ;  /* 0x0000000205117224 */ /* 0x001fe200078e0207 */
[----:B------:R-:W0:Y:S05]  /*0c60*/  LDS R4, [R3] ;  /* 0x0000000003047984 */ /* 0x000e2a0000000800 */
[----:B------:R-:W5:Y:S01]  /*0c70*/  LDC.64 R8, c[0x0][0x388] ;  /* 0x0000e200ff087b82 */ /* 0x000f620000000a00 */
[----:B----4-:R-:W-:Y:S02]  /*0c80*/  IMAD R19, R7, UR4, R0 ;  /* 0x0000000407137c24 */ /* 0x010fe4000f8e0200 */
[----:B---3--:R-:W-:-:S06]  /*0c90*/  IMAD.WIDE.U32 R12, R17, 0x4, R10 ;  /* 0x00000004110c7825 */ /* 0x008fcc00078e000a */
[----:B-1----:R-:W0:Y:S01]  /*0ca0*/  LDG.E R12, desc[UR6][R12.64] ;  /* 0x000000060c0c7981 */ /* 0x002e22000c1e1900 */
[----:B-----5:R-:W-:-:S06]  /*0cb0*/  IMAD.WIDE.U32 R14, R19, 0x4, R8 ;  /* 0x00000004130e7825 */ /* 0x020fcc00078e0008 */
        /* <DEDUP_REMOVED lines=8> */
[----:B------:R-:W3:Y:S04]  /*0d40*/  LDG.E R10, desc[UR6][R10.64] ;  /* 0x000000060a0a7981 */ /* 0x000ee8000c1e1900 */
[----:B------:R-:W3:Y:S04]  /*0d50*/  LDG.E R9, desc[UR6][R8.64] ;  /* 0x0000000608097981 */ /* 0x000ee8000c1e1900 */
[----:B------:R-:W3:Y:S01]  /*0d60*/  LDS R6, [R3] ;  /* 0x0000000003067984 */ /* 0x000ee20000000800 */
[----:B------:R-:W-:Y:S01]  /*0d70*/  IADD3 R7, PT, PT, R7, 0x2, RZ ;  /* 0x0000000207077810 */ /* 0x000fe20007ffe0ff */
[----:B---3--:R-:W-:-:S05]  /*0d80*/  IMAD R6, R10, R9, R6 ;  /* 0x000000090a067224 */ /* 0x008fca00078e0206 */
[----:B------:R4:W-:Y:S01]  /*0d90*/  STS [R3], R6 ;  /* 0x0000000603007388 */ /* 0x0009e20000000800 */
[----:B------:R-:W-:Y:S06]  /*0da0*/  BAR.SYNC.DEFER_BLOCKING 0x0 ;  /* 0x0000000000007b1d */ /* 0x000fec0000010000 */
.L_x_17:
[----:B------:R-:W-:Y:S05]  /*0db0*/  @P1 BRA `(.L_x_13) ;  /* 0x0000000000341947 */ /* 0x000fea0003800000 */
[----:B------:R-:W5:Y:S01]  /*0dc0*/  LDC.64 R8, c[0x0][0x380] ;  /* 0x0000e000ff087b82 */ /* 0x000f620000000a00 */
[----:B------:R-:W1:Y:S01]  /*0dd0*/  LDCU UR4, c[0x0][0x3a0] ;  /* 0x00007400ff0477ac */ /* 0x000e620008000800 */
[----:B0-----:R-:W-:Y:S02]  /*0de0*/  IMAD R5, R5, R2, R7 ;  /* 0x0000000205057224 */ /* 0x001fe400078e0207 */
[----:B------:R-:W0:Y:S04]  /*0df0*/  LDS R2, [R3] ;  /* 0x0000000003027984 */ /* 0x000e280000000800 */
[----:B------:R-:W4:Y:S01]  /*0e00*/  LDC.64 R10, c[0x0][0x388] ;  /* 0x0000e200ff0a7b82 */ /* 0x000f220000000a00 */
[----:B-1----:R-:W-:Y:S02]  /*0e10*/  IMAD R7, R7, UR4, R0 ;  /* 0x0000000407077c24 */ /* 0x002fe4000f8e0200 */
[----:B-----5:R-:W-:-:S06]  /*0e20*/  IMAD.WIDE.U32 R4, R5, 0x4, R8 ;  /* 0x0000000405047825 */ /* 0x020fcc00078e0008 */
[----:B------:R-:W0:Y:S01]  /*0e30*/  LDG.E R4, desc[UR6][R4.64] ;  /* 0x0000000604047981 */ /* 0x000e22000c1e1900 */
[----:B----4-:R-:W-:-:S06]  /*0e40*/  IMAD.WIDE.U32 R6, R7, 0x4, R10 ;  /* 0x0000000407067825 */ /* 0x010fcc00078e000a */
[----:B------:R-:W0:Y:S02]  /*0e50*/  LDG.E R7, desc[UR6][R6.64] ;  /* 0x0000000606077981 */ /* 0x000e24000c1e1900 */
[----:B0-----:R-:W-:-:S05]  /*0e60*/  IMAD R2, R4, R7, R2 ;  /* 0x0000000704027224 */ /* 0x001fca00078e0202 */
[----:B------:R0:W-:Y:S01]  /*0e70*/  STS [R3], R2 ;  /* 0x0000000203007388 */ /* 0x0001e20000000800 */
[----:B------:R-:W-:Y:S06]  /*0e80*/  BAR.SYNC.DEFER_BLOCKING 0x0 ;  /* 0x0000000000007b1d */ /* 0x000fec0000010000 */
.L_x_13:
[----:B0-234-:R-:W1:Y:S01]  /*0e90*/  LDS R3, [R3] ;  /* 0x0000000003037984 */ /* 0x01de620000000800 */
[----:B------:R-:W0:Y:S08]  /*0ea0*/  S2UR UR4, SR_CTAID.X ;  /* 0x00000000000479c3 */ /* 0x000e300000002500 */
[----:B------:R-:W0:Y:S08]  /*0eb0*/  LDC R7, c[0x0][0x3a0] ;  /* 0x0000e800ff077b82 */ /* 0x000e300000000800 */
[----:B------:R-:W2:Y:S01]  /*0ec0*/  LDC.64 R4, c[0x0][0x390] ;  /* 0x0000e400ff047b82 */ /* 0x000ea20000000a00 */
[----:B0-----:R-:W-:-:S04]  /*0ed0*/  IMAD R7, R7, UR4, R0 ;  /* 0x0000000407077c24 */ /* 0x001fc8000f8e0200 */
[----:B--2---:R-:W-:-:S05]  /*0ee0*/  IMAD.WIDE R4, R7, 0x4, R4 ;  /* 0x0000000407047825 */ /* 0x004fca00078e0204 */
[----:B-1----:R-:W-:Y:S01]  /*0ef0*/  STG.E desc[UR6][R4.64], R3 ;  /* 0x0000000304007986 */ /* 0x002fe2000c101906 */
[----:B------:R-:W-:Y:S05]  /*0f00*/  EXIT ;  /* 0x000000000000794d */ /* 0x000fea0003800000 */
.L_x_18:
        /* <DEDUP_REMOVED lines=15> */
.L_x_21:


//--------------------- .nv.shared.reserved.0     --------------------------
	.section	.nv.shared.reserved.0,"aw",@nobits
	.weak		__nv_reservedSMEM_offset_0_alias
	.size		__nv_reservedSMEM_offset_0_alias, 0, 64
	.other		__nv_reservedSMEM_offset_0_alias,@"STO_CUDA_RESERVED_SHARED STV_DEFAULT"
__nv_reservedSMEM_offset_0_alias:
	.zero		0
	.zero		64


//--------------------- .nv.shared._Z9kernel_cdPiS_S_iii --------------------------
	.section	.nv.shared._Z9kernel_cdPiS_S_iii,"aw",@nobits
	.sectionflags	@""
	.align	4
.nv.shared._Z9kernel_cdPiS_S_iii:
	.zero		5120


//--------------------- .nv.shared._Z9kernel_abPiS_S_iii --------------------------
	.section	.nv.shared._Z9kernel_abPiS_S_iii,"aw",@nobits
	.sectionflags	@""
	.align	4
.nv.shared._Z9kernel_abPiS_S_iii:
	.zero		5120


//--------------------- .nv.constant0._Z10kernel_sumPiS_iii --------------------------
	.section	.nv.constant0._Z10kernel_sumPiS_iii,"a",@progbits
	.sectionflags	@""
	.align	4
.nv.constant0._Z10kernel_sumPiS_iii:
	.zero		924


//--------------------- .nv.constant0._Z9kernel_cdPiS_S_iii --------------------------
	.section	.nv.constant0._Z9kernel_cdPiS_S_iii,"a",@progbits
	.sectionflags	@""
	.align	4
.nv.constant0._Z9kernel_cdPiS_S_iii:
	.zero		932


//--------------------- .nv.constant0._Z9kernel_abPiS_S_iii --------------------------
	.section	.nv.constant0._Z9kernel_abPiS_S_iii,"a",@progbits
	.sectionflags	@""
	.align	4
.nv.constant0._Z9kernel_abPiS_S_iii:
	.zero		932


//--------------------- SYMBOLS --------------------------

	.type		.nv.reservedSmem.offset0,@object
	.size		.nv.reservedSmem.offset0,0x4
	.type		.nv.reservedSmem.cap,@object
	.size		.nv.reservedSmem.cap,0x4
